//
// Generated by NVIDIA NVVM Compiler
//
// Compiler Build ID: CL-36424714
// Cuda compilation tools, release 13.0, V13.0.88
// Based on NVVM 20.0.0
//

.version 9.0
.target sm_100
.address_size 64

	// .globl	_Z16pipeline1_kernelPiS_S_i

.visible .entry _Z16pipeline1_kernelPiS_S_i(
	.param .u64 .ptr .align 1 _Z16pipeline1_kernelPiS_S_i_param_0,
	.param .u64 .ptr .align 1 _Z16pipeline1_kernelPiS_S_i_param_1,
	.param .u64 .ptr .align 1 _Z16pipeline1_kernelPiS_S_i_param_2,
	.param .u32 _Z16pipeline1_kernelPiS_S_i_param_3
)
{
	.reg .pred 	%p<2>;
	.reg .b32 	%r<8>;
	.reg .b64 	%rd<11>;

	ld.param.u64 	%rd1, [_Z16pipeline1_kernelPiS_S_i_param_0];
	ld.param.u64 	%rd2, [_Z16pipeline1_kernelPiS_S_i_param_1];
	ld.param.u64 	%rd3, [_Z16pipeline1_kernelPiS_S_i_param_2];
	ld.param.u32 	%r2, [_Z16pipeline1_kernelPiS_S_i_param_3];
	mov.u32 	%r3, %ctaid.x;
	mov.u32 	%r4, %ntid.x;
	mov.u32 	%r5, %tid.x;
	mad.lo.s32 	%r1, %r3, %r4, %r5;
	setp.ge.s32 	%p1, %r1, %r2;
	@%p1 bra 	$L__BB0_2;
	cvta.to.global.u64 	%rd4, %rd1;
	cvta.to.global.u64 	%rd5, %rd3;
	cvta.to.global.u64 	%rd6, %rd2;
	mul.wide.s32 	%rd7, %r1, 4;
	add.s64 	%rd8, %rd4, %rd7;
	ld.global.u32 	%r6, [%rd8];
	atom.global.add.u32 	%r7, [%rd5], 1;
	mul.wide.s32 	%rd9, %r7, 4;
	add.s64 	%rd10, %rd6, %rd9;
	st.global.u32 	[%rd10], %r6;
$L__BB0_2:
	ret;

}
	// .globl	_Z16pipeline2_kernelPiS_S_S_S_S_i
.visible .entry _Z16pipeline2_kernelPiS_S_S_S_S_i(
	.param .u64 .ptr .align 1 _Z16pipeline2_kernelPiS_S_S_S_S_i_param_0,
	.param .u64 .ptr .align 1 _Z16pipeline2_kernelPiS_S_S_S_S_i_param_1,
	.param .u64 .ptr .align 1 _Z16pipeline2_kernelPiS_S_S_S_S_i_param_2,
	.param .u64 .ptr .align 1 _Z16pipeline2_kernelPiS_S_S_S_S_i_param_3,
	.param .u64 .ptr .align 1 _Z16pipeline2_kernelPiS_S_S_S_S_i_param_4,
	.param .u64 .ptr .align 1 _Z16pipeline2_kernelPiS_S_S_S_S_i_param_5,
	.param .u32 _Z16pipeline2_kernelPiS_S_S_S_S_i_param_6
)
{
	.reg .pred 	%p<7>;
	.reg .b32 	%r<43>;
	.reg .b64 	%rd<46>;

	ld.param.u64 	%rd8, [_Z16pipeline2_kernelPiS_S_S_S_S_i_param_0];
	ld.param.u64 	%rd7, [_Z16pipeline2_kernelPiS_S_S_S_S_i_param_1];
	ld.param.u64 	%rd9, [_Z16pipeline2_kernelPiS_S_S_S_S_i_param_2];
	ld.param.u64 	%rd10, [_Z16pipeline2_kernelPiS_S_S_S_S_i_param_3];
	ld.param.u64 	%rd11, [_Z16pipeline2_kernelPiS_S_S_S_S_i_param_4];
	ld.param.u64 	%rd12, [_Z16pipeline2_kernelPiS_S_S_S_S_i_param_5];
	ld.param.u32 	%r17, [_Z16pipeline2_kernelPiS_S_S_S_S_i_param_6];
	cvta.to.global.u64 	%rd1, %rd11;
	cvta.to.global.u64 	%rd2, %rd10;
	cvta.to.global.u64 	%rd3, %rd12;
	cvta.to.global.u64 	%rd4, %rd9;
	cvta.to.global.u64 	%rd5, %rd8;
	mov.u32 	%r18, %ctaid.x;
	mov.u32 	%r19, %ntid.x;
	mov.u32 	%r20, %tid.x;
	mad.lo.s32 	%r1, %r18, %r19, %r20;
	setp.ge.s32 	%p1, %r1, %r17;
	@%p1 bra 	$L__BB1_8;
	cvta.to.global.u64 	%rd13, %rd7;
	mul.wide.s32 	%rd14, %r1, 4;
	add.s64 	%rd15, %rd5, %rd14;
	ld.global.u32 	%r2, [%rd15];
	add.s64 	%rd16, %rd13, %rd14;
	ld.global.u32 	%r3, [%rd16];
	ld.global.u32 	%r4, [%rd16+4];
	setp.ge.s32 	%p2, %r3, %r4;
	@%p2 bra 	$L__BB1_8;
	sub.s32 	%r21, %r4, %r3;
	and.b32  	%r5, %r21, 3;
	setp.eq.s32 	%p3, %r5, 0;
	mov.u32 	%r40, %r3;
	@%p3 bra 	$L__BB1_5;
	neg.s32 	%r38, %r5;
	mov.u32 	%r40, %r3;
$L__BB1_4:
	.pragma "nounroll";
	mul.wide.s32 	%rd17, %r40, 4;
	add.s64 	%rd18, %rd4, %rd17;
	ld.global.u32 	%r22, [%rd18];
	mul.wide.s32 	%rd19, %r22, 4;
	add.s64 	%rd20, %rd5, %rd19;
	ld.global.u32 	%r23, [%rd20];
	atom.global.add.u32 	%r24, [%rd3], 1;
	mul.wide.s32 	%rd21, %r24, 4;
	add.s64 	%rd22, %rd2, %rd21;
	st.global.u32 	[%rd22], %r2;
	add.s64 	%rd23, %rd1, %rd21;
	st.global.u32 	[%rd23], %r23;
	add.s32 	%r40, %r40, 1;
	add.s32 	%r38, %r38, 1;
	setp.ne.s32 	%p4, %r38, 0;
	@%p4 bra 	$L__BB1_4;
$L__BB1_5:
	sub.s32 	%r25, %r3, %r4;
	setp.gt.u32 	%p5, %r25, -4;
	@%p5 bra 	$L__BB1_8;
	sub.s32 	%r41, %r40, %r4;
	add.s64 	%rd6, %rd4, 8;
$L__BB1_7:
	mul.wide.s32 	%rd24, %r40, 4;
	add.s64 	%rd25, %rd6, %rd24;
	ld.global.u32 	%r26, [%rd25+-8];
	mul.wide.s32 	%rd26, %r26, 4;
	add.s64 	%rd27, %rd5, %rd26;
	ld.global.u32 	%r27, [%rd27];
	atom.global.add.u32 	%r28, [%rd3], 1;
	mul.wide.s32 	%rd28, %r28, 4;
	add.s64 	%rd29, %rd2, %rd28;
	st.global.u32 	[%rd29], %r2;
	add.s64 	%rd30, %rd1, %rd28;
	st.global.u32 	[%rd30], %r27;
	ld.global.u32 	%r29, [%rd25+-4];
	mul.wide.s32 	%rd31, %r29, 4;
	add.s64 	%rd32, %rd5, %rd31;
	ld.global.u32 	%r30, [%rd32];
	atom.global.add.u32 	%r31, [%rd3], 1;
	mul.wide.s32 	%rd33, %r31, 4;
	add.s64 	%rd34, %rd2, %rd33;
	st.global.u32 	[%rd34], %r2;
	add.s64 	%rd35, %rd1, %rd33;
	st.global.u32 	[%rd35], %r30;
	ld.global.u32 	%r32, [%rd25];
	mul.wide.s32 	%rd36, %r32, 4;
	add.s64 	%rd37, %rd5, %rd36;
	ld.global.u32 	%r33, [%rd37];
	atom.global.add.u32 	%r34, [%rd3], 1;
	mul.wide.s32 	%rd38, %r34, 4;
	add.s64 	%rd39, %rd2, %rd38;
	st.global.u32 	[%rd39], %r2;
	add.s64 	%rd40, %rd1, %rd38;
	st.global.u32 	[%rd40], %r33;
	ld.global.u32 	%r35, [%rd25+4];
	mul.wide.s32 	%rd41, %r35, 4;
	add.s64 	%rd42, %rd5, %rd41;
	ld.global.u32 	%r36, [%rd42];
	atom.global.add.u32 	%r37, [%rd3], 1;
	mul.wide.s32 	%rd43, %r37, 4;
	add.s64 	%rd44, %rd2, %rd43;
	st.global.u32 	[%rd44], %r2;
	add.s64 	%rd45, %rd1, %rd43;
	st.global.u32 	[%rd45], %r36;
	add.s32 	%r40, %r40, 4;
	add.s32 	%r41, %r41, 4;
	setp.ne.s32 	%p6, %r41, 0;
	@%p6 bra 	$L__BB1_7;
$L__BB1_8:
	ret;

}
	// .globl	_Z16pipeline3_kernelPiS_S_S_S_S_S_S_S_S_S_P21PersonLocatedInResultS_
.visible .entry _Z16pipeline3_kernelPiS_S_S_S_S_S_S_S_S_S_P21PersonLocatedInResultS_(
	.param .u64 .ptr .align 1 _Z16pipeline3_kernelPiS_S_S_S_S_S_S_S_S_S_P21PersonLocatedInResultS__param_0,
	.param .u64 .ptr .align 1 _Z16pipeline3_kernelPiS_S_S_S_S_S_S_S_S_S_P21PersonLocatedInResultS__param_1,
	.param .u64 .ptr .align 1 _Z16pipeline3_kernelPiS_S_S_S_S_S_S_S_S_S_P21PersonLocatedInResultS__param_2,
	.param .u64 .ptr .align 1 _Z16pipeline3_kernelPiS_S_S_S_S_S_S_S_S_S_P21PersonLocatedInResultS__param_3,
	.param .u64 .ptr .align 1 _Z16pipeline3_kernelPiS_S_S_S_S_S_S_S_S_S_P21PersonLocatedInResultS__param_4,
	.param .u64 .ptr .align 1 _Z16pipeline3_kernelPiS_S_S_S_S_S_S_S_S_S_P21PersonLocatedInResultS__param_5,
	.param .u64 .ptr .align 1 _Z16pipeline3_kernelPiS_S_S_S_S_S_S_S_S_S_P21PersonLocatedInResultS__param_6,
	.param .u64 .ptr .align 1 _Z16pipeline3_kernelPiS_S_S_S_S_S_S_S_S_S_P21PersonLocatedInResultS__param_7,
	.param .u64 .ptr .align 1 _Z16pipeline3_kernelPiS_S_S_S_S_S_S_S_S_S_P21PersonLocatedInResultS__param_8,
	.param .u64 .ptr .align 1 _Z16pipeline3_kernelPiS_S_S_S_S_S_S_S_S_S_P21PersonLocatedInResultS__param_9,
	.param .u64 .ptr .align 1 _Z16pipeline3_kernelPiS_S_S_S_S_S_S_S_S_S_P21PersonLocatedInResultS__param_10,
	.param .u64 .ptr .align 1 _Z16pipeline3_kernelPiS_S_S_S_S_S_S_S_S_S_P21PersonLocatedInResultS__param_11,
	.param .u64 .ptr .align 1 _Z16pipeline3_kernelPiS_S_S_S_S_S_S_S_S_S_P21PersonLocatedInResultS__param_12
)
{
	.reg .pred 	%p<8>;
	.reg .b32 	%r<77>;
	.reg .b64 	%rd<65>;

	ld.param.u64 	%rd13, [_Z16pipeline3_kernelPiS_S_S_S_S_S_S_S_S_S_P21PersonLocatedInResultS__param_0];
	ld.param.u64 	%rd15, [_Z16pipeline3_kernelPiS_S_S_S_S_S_S_S_S_S_P21PersonLocatedInResultS__param_2];
	ld.param.u64 	%rd16, [_Z16pipeline3_kernelPiS_S_S_S_S_S_S_S_S_S_P21PersonLocatedInResultS__param_3];
	ld.param.u64 	%rd17, [_Z16pipeline3_kernelPiS_S_S_S_S_S_S_S_S_S_P21PersonLocatedInResultS__param_4];
	ld.param.u64 	%rd18, [_Z16pipeline3_kernelPiS_S_S_S_S_S_S_S_S_S_P21PersonLocatedInResultS__param_5];
	ld.param.u64 	%rd19, [_Z16pipeline3_kernelPiS_S_S_S_S_S_S_S_S_S_P21PersonLocatedInResultS__param_6];
	ld.param.u64 	%rd20, [_Z16pipeline3_kernelPiS_S_S_S_S_S_S_S_S_S_P21PersonLocatedInResultS__param_7];
	ld.param.u64 	%rd21, [_Z16pipeline3_kernelPiS_S_S_S_S_S_S_S_S_S_P21PersonLocatedInResultS__param_8];
	ld.param.u64 	%rd22, [_Z16pipeline3_kernelPiS_S_S_S_S_S_S_S_S_S_P21PersonLocatedInResultS__param_9];
	ld.param.u64 	%rd23, [_Z16pipeline3_kernelPiS_S_S_S_S_S_S_S_S_S_P21PersonLocatedInResultS__param_10];
	ld.param.u64 	%rd24, [_Z16pipeline3_kernelPiS_S_S_S_S_S_S_S_S_S_P21PersonLocatedInResultS__param_11];
	ld.param.u64 	%rd25, [_Z16pipeline3_kernelPiS_S_S_S_S_S_S_S_S_S_P21PersonLocatedInResultS__param_12];
	cvta.to.global.u64 	%rd1, %rd24;
	cvta.to.global.u64 	%rd2, %rd23;
	cvta.to.global.u64 	%rd3, %rd25;
	cvta.to.global.u64 	%rd4, %rd22;
	mov.u32 	%r16, %ctaid.x;
	mov.u32 	%r17, %ntid.x;
	mov.u32 	%r18, %tid.x;
	mad.lo.s32 	%r1, %r16, %r17, %r18;
	setp.gt.s32 	%p1, %r1, 1023;
	@%p1 bra 	$L__BB2_9;
	cvta.to.global.u64 	%rd26, %rd13;
	mul.wide.s32 	%rd27, %r1, 4;
	add.s64 	%rd28, %rd26, %rd27;
	ld.global.u32 	%r19, [%rd28];
	setp.ne.s32 	%p2, %r19, 1000;
	@%p2 bra 	$L__BB2_9;
	cvta.to.global.u64 	%rd29, %rd21;
	add.s64 	%rd31, %rd29, %rd27;
	ld.global.u32 	%r2, [%rd31];
	ld.global.u32 	%r3, [%rd31+4];
	setp.ge.s32 	%p3, %r2, %r3;
	@%p3 bra 	$L__BB2_9;
	ld.param.u64 	%rd64, [_Z16pipeline3_kernelPiS_S_S_S_S_S_S_S_S_S_P21PersonLocatedInResultS__param_1];
	cvta.to.global.u64 	%rd32, %rd64;
	add.s64 	%rd5, %rd32, %rd27;
	cvta.to.global.u64 	%rd34, %rd15;
	add.s64 	%rd6, %rd34, %rd27;
	cvta.to.global.u64 	%rd35, %rd16;
	add.s64 	%rd7, %rd35, %rd27;
	cvta.to.global.u64 	%rd36, %rd17;
	add.s64 	%rd8, %rd36, %rd27;
	cvta.to.global.u64 	%rd37, %rd18;
	add.s64 	%rd9, %rd37, %rd27;
	cvta.to.global.u64 	%rd38, %rd19;
	add.s64 	%rd10, %rd38, %rd27;
	cvta.to.global.u64 	%rd39, %rd20;
	add.s64 	%rd11, %rd39, %rd27;
	sub.s32 	%r20, %r3, %r2;
	and.b32  	%r4, %r20, 3;
	setp.eq.s32 	%p4, %r4, 0;
	mov.u32 	%r74, %r2;
	@%p4 bra 	$L__BB2_6;
	neg.s32 	%r72, %r4;
	mov.u32 	%r74, %r2;
$L__BB2_5:
	.pragma "nounroll";
	mul.wide.s32 	%rd40, %r74, 4;
	add.s64 	%rd41, %rd4, %rd40;
	ld.global.u32 	%r21, [%rd41];
	atom.global.add.u32 	%r22, [%rd3], 1;
	ld.global.u32 	%r23, [%rd5];
	ld.global.u32 	%r24, [%rd6];
	ld.global.u32 	%r25, [%rd7];
	ld.global.u32 	%r26, [%rd8];
	ld.global.u32 	%r27, [%rd9];
	mul.wide.s32 	%rd42, %r21, 4;
	add.s64 	%rd43, %rd2, %rd42;
	ld.global.u32 	%r28, [%rd43];
	ld.global.u32 	%r29, [%rd10];
	ld.global.u32 	%r30, [%rd11];
	mul.wide.s32 	%rd44, %r22, 32;
	add.s64 	%rd45, %rd1, %rd44;
	st.global.u32 	[%rd45], %r23;
	st.global.u32 	[%rd45+4], %r24;
	st.global.u32 	[%rd45+8], %r25;
	st.global.u32 	[%rd45+12], %r26;
	st.global.u32 	[%rd45+16], %r27;
	st.global.u32 	[%rd45+20], %r28;
	st.global.u32 	[%rd45+24], %r29;
	st.global.u32 	[%rd45+28], %r30;
	add.s32 	%r74, %r74, 1;
	add.s32 	%r72, %r72, 1;
	setp.ne.s32 	%p5, %r72, 0;
	@%p5 bra 	$L__BB2_5;
$L__BB2_6:
	sub.s32 	%r31, %r2, %r3;
	setp.gt.u32 	%p6, %r31, -4;
	@%p6 bra 	$L__BB2_9;
	sub.s32 	%r75, %r74, %r3;
	add.s64 	%rd12, %rd4, 8;
$L__BB2_8:
	mul.wide.s32 	%rd46, %r74, 4;
	add.s64 	%rd47, %rd12, %rd46;
	ld.global.u32 	%r32, [%rd47+-8];
	atom.global.add.u32 	%r33, [%rd3], 1;
	ld.global.u32 	%r34, [%rd5];
	ld.global.u32 	%r35, [%rd6];
	ld.global.u32 	%r36, [%rd7];
	ld.global.u32 	%r37, [%rd8];
	ld.global.u32 	%r38, [%rd9];
	mul.wide.s32 	%rd48, %r32, 4;
	add.s64 	%rd49, %rd2, %rd48;
	ld.global.u32 	%r39, [%rd49];
	ld.global.u32 	%r40, [%rd10];
	ld.global.u32 	%r41, [%rd11];
	mul.wide.s32 	%rd50, %r33, 32;
	add.s64 	%rd51, %rd1, %rd50;
	st.global.u32 	[%rd51], %r34;
	st.global.u32 	[%rd51+4], %r35;
	st.global.u32 	[%rd51+8], %r36;
	st.global.u32 	[%rd51+12], %r37;
	st.global.u32 	[%rd51+16], %r38;
	st.global.u32 	[%rd51+20], %r39;
	st.global.u32 	[%rd51+24], %r40;
	st.global.u32 	[%rd51+28], %r41;
	ld.global.u32 	%r42, [%rd47+-4];
	atom.global.add.u32 	%r43, [%rd3], 1;
	ld.global.u32 	%r44, [%rd5];
	ld.global.u32 	%r45, [%rd6];
	ld.global.u32 	%r46, [%rd7];
	ld.global.u32 	%r47, [%rd8];
	ld.global.u32 	%r48, [%rd9];
	mul.wide.s32 	%rd52, %r42, 4;
	add.s64 	%rd53, %rd2, %rd52;
	ld.global.u32 	%r49, [%rd53];
	ld.global.u32 	%r50, [%rd10];
	ld.global.u32 	%r51, [%rd11];
	mul.wide.s32 	%rd54, %r43, 32;
	add.s64 	%rd55, %rd1, %rd54;
	st.global.u32 	[%rd55], %r44;
	st.global.u32 	[%rd55+4], %r45;
	st.global.u32 	[%rd55+8], %r46;
	st.global.u32 	[%rd55+12], %r47;
	st.global.u32 	[%rd55+16], %r48;
	st.global.u32 	[%rd55+20], %r49;
	st.global.u32 	[%rd55+24], %r50;
	st.global.u32 	[%rd55+28], %r51;
	ld.global.u32 	%r52, [%rd47];
	atom.global.add.u32 	%r53, [%rd3], 1;
	ld.global.u32 	%r54, [%rd5];
	ld.global.u32 	%r55, [%rd6];
	ld.global.u32 	%r56, [%rd7];
	ld.global.u32 	%r57, [%rd8];
	ld.global.u32 	%r58, [%rd9];
	mul.wide.s32 	%rd56, %r52, 4;
	add.s64 	%rd57, %rd2, %rd56;
	ld.global.u32 	%r59, [%rd57];
	ld.global.u32 	%r60, [%rd10];
	ld.global.u32 	%r61, [%rd11];
	mul.wide.s32 	%rd58, %r53, 32;
	add.s64 	%rd59, %rd1, %rd58;
	st.global.u32 	[%rd59], %r54;
	st.global.u32 	[%rd59+4], %r55;
	st.global.u32 	[%rd59+8], %r56;
	st.global.u32 	[%rd59+12], %r57;
	st.global.u32 	[%rd59+16], %r58;
	st.global.u32 	[%rd59+20], %r59;
	st.global.u32 	[%rd59+24], %r60;
	st.global.u32 	[%rd59+28], %r61;
	ld.global.u32 	%r62, [%rd47+4];
	atom.global.add.u32 	%r63, [%rd3], 1;
	ld.global.u32 	%r64, [%rd5];
	ld.global.u32 	%r65, [%rd6];
	ld.global.u32 	%r66, [%rd7];
	ld.global.u32 	%r67, [%rd8];
	ld.global.u32 	%r68, [%rd9];
	mul.wide.s32 	%rd60, %r62, 4;
	add.s64 	%rd61, %rd2, %rd60;
	ld.global.u32 	%r69, [%rd61];
	ld.global.u32 	%r70, [%rd10];
	ld.global.u32 	%r71, [%rd11];
	mul.wide.s32 	%rd62, %r63, 32;
	add.s64 	%rd63, %rd1, %rd62;
	st.global.u32 	[%rd63], %r64;
	st.global.u32 	[%rd63+4], %r65;
	st.global.u32 	[%rd63+8], %r66;
	st.global.u32 	[%rd63+12], %r67;
	st.global.u32 	[%rd63+16], %r68;
	st.global.u32 	[%rd63+20], %r69;
	st.global.u32 	[%rd63+24], %r70;
	st.global.u32 	[%rd63+28], %r71;
	add.s32 	%r74, %r74, 4;
	add.s32 	%r75, %r75, 4;
	setp.ne.s32 	%p7, %r75, 0;
	@%p7 bra 	$L__BB2_8;
$L__BB2_9:
	ret;

}
	// .globl	_Z16pipeline4_kernelPiS_S_S_S_S_S_S_S_S_P19FriendCommentResultS_ii
.visible .entry _Z16pipeline4_kernelPiS_S_S_S_S_S_S_S_S_P19FriendCommentResultS_ii(
	.param .u64 .ptr .align 1 _Z16pipeline4_kernelPiS_S_S_S_S_S_S_S_S_P19FriendCommentResultS_ii_param_0,
	.param .u64 .ptr .align 1 _Z16pipeline4_kernelPiS_S_S_S_S_S_S_S_S_P19FriendCommentResultS_ii_param_1,
	.param .u64 .ptr .align 1 _Z16pipeline4_kernelPiS_S_S_S_S_S_S_S_S_P19FriendCommentResultS_ii_param_2,
	.param .u64 .ptr .align 1 _Z16pipeline4_kernelPiS_S_S_S_S_S_S_S_S_P19FriendCommentResultS_ii_param_3,
	.param .u64 .ptr .align 1 _Z16pipeline4_kernelPiS_S_S_S_S_S_S_S_S_P19FriendCommentResultS_ii_param_4,
	.param .u64 .ptr .align 1 _Z16pipeline4_kernelPiS_S_S_S_S_S_S_S_S_P19FriendCommentResultS_ii_param_5,
	.param .u64 .ptr .align 1 _Z16pipeline4_kernelPiS_S_S_S_S_S_S_S_S_P19FriendCommentResultS_ii_param_6,
	.param .u64 .ptr .align 1 _Z16pipeline4_kernelPiS_S_S_S_S_S_S_S_S_P19FriendCommentResultS_ii_param_7,
	.param .u64 .ptr .align 1 _Z16pipeline4_kernelPiS_S_S_S_S_S_S_S_S_P19FriendCommentResultS_ii_param_8,
	.param .u64 .ptr .align 1 _Z16pipeline4_kernelPiS_S_S_S_S_S_S_S_S_P19FriendCommentResultS_ii_param_9,
	.param .u64 .ptr .align 1 _Z16pipeline4_kernelPiS_S_S_S_S_S_S_S_S_P19FriendCommentResultS_ii_param_10,
	.param .u64 .ptr .align 1 _Z16pipeline4_kernelPiS_S_S_S_S_S_S_S_S_P19FriendCommentResultS_ii_param_11,
	.param .u32 _Z16pipeline4_kernelPiS_S_S_S_S_S_S_S_S_P19FriendCommentResultS_ii_param_12,
	.param .u32 _Z16pipeline4_kernelPiS_S_S_S_S_S_S_S_S_P19FriendCommentResultS_ii_param_13
)
{
	.reg .pred 	%p<12>;
	.reg .b32 	%r<35>;
	.reg .b64 	%rd<49>;

	ld.param.u64 	%rd23, [_Z16pipeline4_kernelPiS_S_S_S_S_S_S_S_S_P19FriendCommentResultS_ii_param_0];
	ld.param.u64 	%rd13, [_Z16pipeline4_kernelPiS_S_S_S_S_S_S_S_S_P19FriendCommentResultS_ii_param_2];
	ld.param.u64 	%rd15, [_Z16pipeline4_kernelPiS_S_S_S_S_S_S_S_S_P19FriendCommentResultS_ii_param_4];
	ld.param.u64 	%rd16, [_Z16pipeline4_kernelPiS_S_S_S_S_S_S_S_S_P19FriendCommentResultS_ii_param_5];
	ld.param.u64 	%rd17, [_Z16pipeline4_kernelPiS_S_S_S_S_S_S_S_S_P19FriendCommentResultS_ii_param_6];
	ld.param.u64 	%rd18, [_Z16pipeline4_kernelPiS_S_S_S_S_S_S_S_S_P19FriendCommentResultS_ii_param_7];
	ld.param.u64 	%rd20, [_Z16pipeline4_kernelPiS_S_S_S_S_S_S_S_S_P19FriendCommentResultS_ii_param_9];
	ld.param.u64 	%rd21, [_Z16pipeline4_kernelPiS_S_S_S_S_S_S_S_S_P19FriendCommentResultS_ii_param_10];
	ld.param.u64 	%rd22, [_Z16pipeline4_kernelPiS_S_S_S_S_S_S_S_S_P19FriendCommentResultS_ii_param_11];
	ld.param.u32 	%r21, [_Z16pipeline4_kernelPiS_S_S_S_S_S_S_S_S_P19FriendCommentResultS_ii_param_12];
	ld.param.u32 	%r20, [_Z16pipeline4_kernelPiS_S_S_S_S_S_S_S_S_P19FriendCommentResultS_ii_param_13];
	cvta.to.global.u64 	%rd1, %rd23;
	mov.u32 	%r22, %ctaid.x;
	mov.u32 	%r23, %ntid.x;
	mov.u32 	%r24, %tid.x;
	mad.lo.s32 	%r1, %r22, %r23, %r24;
	setp.ge.s32 	%p1, %r1, %r21;
	@%p1 bra 	$L__BB3_13;
	mul.wide.s32 	%rd24, %r1, 4;
	add.s64 	%rd25, %rd1, %rd24;
	ld.global.u32 	%r25, [%rd25];
	setp.ne.s32 	%p2, %r25, 1000;
	@%p2 bra 	$L__BB3_13;
	cvta.to.global.u64 	%rd26, %rd17;
	add.s64 	%rd28, %rd26, %rd24;
	ld.global.u32 	%r31, [%rd28];
	ld.global.u32 	%r3, [%rd28+4];
	setp.ge.s32 	%p3, %r31, %r3;
	setp.lt.s32 	%p4, %r20, 1;
	or.pred  	%p5, %p3, %p4;
	@%p5 bra 	$L__BB3_13;
	ld.param.u64 	%rd48, [_Z16pipeline4_kernelPiS_S_S_S_S_S_S_S_S_P19FriendCommentResultS_ii_param_8];
	ld.param.u64 	%rd47, [_Z16pipeline4_kernelPiS_S_S_S_S_S_S_S_S_P19FriendCommentResultS_ii_param_3];
	ld.param.u64 	%rd46, [_Z16pipeline4_kernelPiS_S_S_S_S_S_S_S_S_P19FriendCommentResultS_ii_param_1];
	cvta.to.global.u64 	%rd2, %rd18;
	cvta.to.global.u64 	%rd3, %rd46;
	cvta.to.global.u64 	%rd4, %rd13;
	cvta.to.global.u64 	%rd5, %rd48;
	cvta.to.global.u64 	%rd6, %rd20;
	cvta.to.global.u64 	%rd7, %rd16;
	cvta.to.global.u64 	%rd8, %rd22;
	cvta.to.global.u64 	%rd9, %rd47;
	cvta.to.global.u64 	%rd10, %rd15;
	cvta.to.global.u64 	%rd11, %rd21;
$L__BB3_4:
	mul.wide.s32 	%rd29, %r31, 4;
	add.s64 	%rd30, %rd2, %rd29;
	ld.global.u32 	%r5, [%rd30];
	mul.wide.s32 	%rd31, %r5, 4;
	add.s64 	%rd32, %rd1, %rd31;
	ld.global.u32 	%r6, [%rd32];
	add.s64 	%rd33, %rd3, %rd31;
	ld.global.u32 	%r7, [%rd33];
	add.s64 	%rd34, %rd4, %rd31;
	ld.global.u32 	%r8, [%rd34];
	mov.b32 	%r32, 0;
$L__BB3_5:
	mov.u32 	%r9, %r32;
	mul.wide.u32 	%rd35, %r9, 4;
	add.s64 	%rd36, %rd5, %rd35;
	ld.global.u32 	%r34, [%rd36];
	add.s32 	%r32, %r9, 1;
	ld.global.u32 	%r12, [%rd36+4];
	setp.ge.s32 	%p6, %r34, %r12;
	@%p6 bra 	$L__BB3_11;
	sub.s32 	%r33, %r34, %r12;
$L__BB3_7:
	mul.wide.s32 	%rd37, %r34, 4;
	add.s64 	%rd38, %rd6, %rd37;
	ld.global.u32 	%r27, [%rd38];
	setp.eq.s32 	%p7, %r27, %r5;
	@%p7 bra 	$L__BB3_9;
	add.s32 	%r34, %r34, 1;
	add.s32 	%r33, %r33, 1;
	setp.eq.s32 	%p8, %r33, 0;
	@%p8 bra 	$L__BB3_11;
	bra.uni 	$L__BB3_7;
$L__BB3_9:
	mul.wide.u32 	%rd39, %r9, 4;
	add.s64 	%rd40, %rd7, %rd39;
	ld.global.u32 	%r18, [%rd40];
	setp.gt.s32 	%p9, %r18, 10000;
	@%p9 bra 	$L__BB3_11;
	atom.global.add.u32 	%r28, [%rd8], 1;
	mul.wide.u32 	%rd41, %r9, 4;
	add.s64 	%rd42, %rd9, %rd41;
	ld.global.u32 	%r29, [%rd42];
	add.s64 	%rd43, %rd10, %rd41;
	ld.global.u32 	%r30, [%rd43];
	mul.wide.s32 	%rd44, %r28, 24;
	add.s64 	%rd45, %rd11, %rd44;
	st.global.u32 	[%rd45], %r6;
	st.global.u32 	[%rd45+4], %r7;
	st.global.u32 	[%rd45+8], %r8;
	st.global.u32 	[%rd45+12], %r29;
	st.global.u32 	[%rd45+16], %r30;
	st.global.u32 	[%rd45+20], %r18;
$L__BB3_11:
	setp.ne.s32 	%p10, %r32, %r20;
	@%p10 bra 	$L__BB3_5;
	add.s32 	%r31, %r31, 1;
	setp.ne.s32 	%p11, %r31, %r3;
	@%p11 bra 	$L__BB3_4;
$L__BB3_13:
	ret;

}
	// .globl	_Z16pipeline5_kernelPiS_S_S_S_S_S_P8AggEntryii
.visible .entry _Z16pipeline5_kernelPiS_S_S_S_S_S_P8AggEntryii(
	.param .u64 .ptr .align 1 _Z16pipeline5_kernelPiS_S_S_S_S_S_P8AggEntryii_param_0,
	.param .u64 .ptr .align 1 _Z16pipeline5_kernelPiS_S_S_S_S_S_P8AggEntryii_param_1,
	.param .u64 .ptr .align 1 _Z16pipeline5_kernelPiS_S_S_S_S_S_P8AggEntryii_param_2,
	.param .u64 .ptr .align 1 _Z16pipeline5_kernelPiS_S_S_S_S_S_P8AggEntryii_param_3,
	.param .u64 .ptr .align 1 _Z16pipeline5_kernelPiS_S_S_S_S_S_P8AggEntryii_param_4,
	.param .u64 .ptr .align 1 _Z16pipeline5_kernelPiS_S_S_S_S_S_P8AggEntryii_param_5,
	.param .u64 .ptr .align 1 _Z16pipeline5_kernelPiS_S_S_S_S_S_P8AggEntryii_param_6,
	.param .u64 .ptr .align 1 _Z16pipeline5_kernelPiS_S_S_S_S_S_P8AggEntryii_param_7,
	.param .u32 _Z16pipeline5_kernelPiS_S_S_S_S_S_P8AggEntryii_param_8,
	.param .u32 _Z16pipeline5_kernelPiS_S_S_S_S_S_P8AggEntryii_param_9
)
{
	.reg .pred 	%p<29>;
	.reg .b32 	%r<101>;
	.reg .b64 	%rd<75>;

	ld.param.u64 	%rd25, [_Z16pipeline5_kernelPiS_S_S_S_S_S_P8AggEntryii_param_0];
	ld.param.u64 	%rd26, [_Z16pipeline5_kernelPiS_S_S_S_S_S_P8AggEntryii_param_1];
	ld.param.u64 	%rd27, [_Z16pipeline5_kernelPiS_S_S_S_S_S_P8AggEntryii_param_2];
	ld.param.u64 	%rd28, [_Z16pipeline5_kernelPiS_S_S_S_S_S_P8AggEntryii_param_3];
	ld.param.u64 	%rd30, [_Z16pipeline5_kernelPiS_S_S_S_S_S_P8AggEntryii_param_5];
	ld.param.u64 	%rd31, [_Z16pipeline5_kernelPiS_S_S_S_S_S_P8AggEntryii_param_6];
	ld.param.u64 	%rd32, [_Z16pipeline5_kernelPiS_S_S_S_S_S_P8AggEntryii_param_7];
	ld.param.u32 	%r20, [_Z16pipeline5_kernelPiS_S_S_S_S_S_P8AggEntryii_param_8];
	ld.param.u32 	%r19, [_Z16pipeline5_kernelPiS_S_S_S_S_S_P8AggEntryii_param_9];
	cvta.to.global.u64 	%rd1, %rd32;
	mov.u32 	%r21, %ctaid.x;
	mov.u32 	%r22, %ntid.x;
	mov.u32 	%r23, %tid.x;
	mad.lo.s32 	%r1, %r21, %r22, %r23;
	setp.ge.s32 	%p1, %r1, %r20;
	@%p1 bra 	$L__BB4_31;
	cvta.to.global.u64 	%rd33, %rd25;
	mul.wide.s32 	%rd34, %r1, 4;
	add.s64 	%rd35, %rd33, %rd34;
	ld.global.u32 	%r24, [%rd35];
	setp.ne.s32 	%p2, %r24, 1000;
	@%p2 bra 	$L__BB4_31;
	cvta.to.global.u64 	%rd36, %rd28;
	add.s64 	%rd38, %rd36, %rd34;
	ld.global.u32 	%r96, [%rd38];
	ld.global.u32 	%r3, [%rd38+4];
	setp.ge.s32 	%p3, %r96, %r3;
	setp.lt.s32 	%p4, %r19, 1;
	or.pred  	%p5, %p3, %p4;
	@%p5 bra 	$L__BB4_31;
	cvta.to.global.u64 	%rd2, %rd30;
	cvta.to.global.u64 	%rd3, %rd31;
	cvta.to.global.u64 	%rd4, %rd27;
	cvta.to.global.u64 	%rd5, %rd26;
$L__BB4_4:
	ld.param.u64 	%rd73, [_Z16pipeline5_kernelPiS_S_S_S_S_S_P8AggEntryii_param_4];
	cvta.to.global.u64 	%rd39, %rd73;
	mul.wide.s32 	%rd40, %r96, 4;
	add.s64 	%rd41, %rd39, %rd40;
	ld.global.u32 	%r5, [%rd41];
	cvt.s64.s32 	%rd42, %r5;
	mul.lo.s64 	%rd43, %rd42, 2654435761;
	shr.s64 	%rd44, %rd43, 63;
	shr.u64 	%rd45, %rd44, 54;
	add.s64 	%rd46, %rd43, %rd45;
	shr.u64 	%rd47, %rd46, 10;
	cvt.u32.u64 	%r26, %rd47;
	mov.b64 	%rd48, 1024;
	cvt.u32.u64 	%r27, %rd48;
	mul.lo.s32 	%r28, %r26, %r27;
	cvt.u32.u64 	%r29, %rd43;
	sub.s32 	%r6, %r29, %r28;
	add.s32 	%r7, %r6, 3;
	mov.b32 	%r97, 0;
$L__BB4_5:
	mul.wide.u32 	%rd49, %r97, 4;
	add.s64 	%rd50, %rd2, %rd49;
	ld.global.u32 	%r98, [%rd50];
	add.s32 	%r97, %r97, 1;
	ld.global.u32 	%r11, [%rd50+4];
	setp.ge.s32 	%p6, %r98, %r11;
	@%p6 bra 	$L__BB4_29;
	add.s64 	%rd6, %rd4, %rd49;
	add.s64 	%rd7, %rd5, %rd49;
$L__BB4_7:
	mul.wide.s32 	%rd52, %r98, 4;
	add.s64 	%rd53, %rd3, %rd52;
	ld.global.u32 	%r30, [%rd53];
	setp.ne.s32 	%p7, %r30, %r5;
	@%p7 bra 	$L__BB4_28;
	ld.global.u32 	%r31, [%rd6];
	setp.gt.s32 	%p8, %r31, 10000;
	@%p8 bra 	$L__BB4_28;
	mov.b32 	%r100, 7;
	mov.u32 	%r99, %r7;
$L__BB4_10:
	add.s32 	%r33, %r99, -3;
	shr.s32 	%r34, %r33, 31;
	shr.u32 	%r35, %r34, 22;
	add.s32 	%r36, %r33, %r35;
	and.b32  	%r37, %r36, -1024;
	sub.s32 	%r38, %r33, %r37;
	cvt.s64.s32 	%rd74, %r38;
	mul.wide.s32 	%rd54, %r38, 24;
	add.s64 	%rd55, %rd1, %rd54;
	add.s64 	%rd9, %rd55, 20;
	atom.relaxed.global.cas.b32 	%r39, [%rd55+20], 0, 1;
	setp.eq.s32 	%p9, %r39, 0;
	@%p9 bra 	$L__BB4_27;
	ld.global.u32 	%r40, [%rd9+-20];
	setp.eq.s32 	%p10, %r40, %r5;
	@%p10 bra 	$L__BB4_27;
	add.s32 	%r41, %r99, -2;
	shr.s32 	%r42, %r41, 31;
	shr.u32 	%r43, %r42, 22;
	add.s32 	%r44, %r41, %r43;
	and.b32  	%r45, %r44, -1024;
	sub.s32 	%r46, %r41, %r45;
	cvt.s64.s32 	%rd74, %r46;
	mul.wide.s32 	%rd56, %r46, 24;
	add.s64 	%rd57, %rd1, %rd56;
	add.s64 	%rd11, %rd57, 20;
	atom.relaxed.global.cas.b32 	%r47, [%rd57+20], 0, 1;
	setp.eq.s32 	%p11, %r47, 0;
	@%p11 bra 	$L__BB4_27;
	ld.global.u32 	%r48, [%rd11+-20];
	setp.eq.s32 	%p12, %r48, %r5;
	@%p12 bra 	$L__BB4_27;
	add.s32 	%r49, %r99, -1;
	shr.s32 	%r50, %r49, 31;
	shr.u32 	%r51, %r50, 22;
	add.s32 	%r52, %r49, %r51;
	and.b32  	%r53, %r52, -1024;
	sub.s32 	%r54, %r49, %r53;
	cvt.s64.s32 	%rd74, %r54;
	mul.wide.s32 	%rd58, %r54, 24;
	add.s64 	%rd59, %rd1, %rd58;
	add.s64 	%rd13, %rd59, 20;
	atom.relaxed.global.cas.b32 	%r55, [%rd59+20], 0, 1;
	setp.eq.s32 	%p13, %r55, 0;
	@%p13 bra 	$L__BB4_27;
	ld.global.u32 	%r56, [%rd13+-20];
	setp.eq.s32 	%p14, %r56, %r5;
	@%p14 bra 	$L__BB4_27;
	shr.s32 	%r57, %r99, 31;
	shr.u32 	%r58, %r57, 22;
	add.s32 	%r59, %r99, %r58;
	and.b32  	%r60, %r59, -1024;
	sub.s32 	%r61, %r99, %r60;
	cvt.s64.s32 	%rd74, %r61;
	mul.wide.s32 	%rd60, %r61, 24;
	add.s64 	%rd61, %rd1, %rd60;
	add.s64 	%rd15, %rd61, 20;
	atom.relaxed.global.cas.b32 	%r62, [%rd61+20], 0, 1;
	setp.eq.s32 	%p15, %r62, 0;
	@%p15 bra 	$L__BB4_27;
	ld.global.u32 	%r63, [%rd15+-20];
	setp.eq.s32 	%p16, %r63, %r5;
	@%p16 bra 	$L__BB4_27;
	add.s32 	%r64, %r99, 1;
	shr.s32 	%r65, %r64, 31;
	shr.u32 	%r66, %r65, 22;
	add.s32 	%r67, %r64, %r66;
	and.b32  	%r68, %r67, -1024;
	sub.s32 	%r69, %r64, %r68;
	cvt.s64.s32 	%rd74, %r69;
	mul.wide.s32 	%rd62, %r69, 24;
	add.s64 	%rd63, %rd1, %rd62;
	add.s64 	%rd17, %rd63, 20;
	atom.relaxed.global.cas.b32 	%r70, [%rd63+20], 0, 1;
	setp.eq.s32 	%p17, %r70, 0;
	@%p17 bra 	$L__BB4_27;
	ld.global.u32 	%r71, [%rd17+-20];
	setp.eq.s32 	%p18, %r71, %r5;
	@%p18 bra 	$L__BB4_27;
	add.s32 	%r72, %r99, 2;
	shr.s32 	%r73, %r72, 31;
	shr.u32 	%r74, %r73, 22;
	add.s32 	%r75, %r72, %r74;
	and.b32  	%r76, %r75, -1024;
	sub.s32 	%r77, %r72, %r76;
	cvt.s64.s32 	%rd74, %r77;
	mul.wide.s32 	%rd64, %r77, 24;
	add.s64 	%rd65, %rd1, %rd64;
	add.s64 	%rd19, %rd65, 20;
	atom.relaxed.global.cas.b32 	%r78, [%rd65+20], 0, 1;
	setp.eq.s32 	%p19, %r78, 0;
	@%p19 bra 	$L__BB4_27;
	ld.global.u32 	%r79, [%rd19+-20];
	setp.eq.s32 	%p20, %r79, %r5;
	@%p20 bra 	$L__BB4_27;
	add.s32 	%r80, %r99, 3;
	shr.s32 	%r81, %r80, 31;
	shr.u32 	%r82, %r81, 22;
	add.s32 	%r83, %r80, %r82;
	and.b32  	%r84, %r83, -1024;
	sub.s32 	%r85, %r80, %r84;
	cvt.s64.s32 	%rd74, %r85;
	mul.wide.s32 	%rd66, %r85, 24;
	add.s64 	%rd67, %rd1, %rd66;
	add.s64 	%rd21, %rd67, 20;
	atom.relaxed.global.cas.b32 	%r86, [%rd67+20], 0, 1;
	setp.eq.s32 	%p21, %r86, 0;
	@%p21 bra 	$L__BB4_27;
	ld.global.u32 	%r87, [%rd21+-20];
	setp.eq.s32 	%p22, %r87, %r5;
	@%p22 bra 	$L__BB4_27;
	add.s32 	%r88, %r99, 4;
	shr.s32 	%r89, %r88, 31;
	shr.u32 	%r90, %r89, 22;
	add.s32 	%r91, %r88, %r90;
	and.b32  	%r92, %r91, -1024;
	sub.s32 	%r93, %r88, %r92;
	cvt.s64.s32 	%rd74, %r93;
	mul.wide.s32 	%rd68, %r93, 24;
	add.s64 	%rd69, %rd1, %rd68;
	add.s64 	%rd23, %rd69, 20;
	atom.relaxed.global.cas.b32 	%r94, [%rd69+20], 0, 1;
	setp.eq.s32 	%p23, %r94, 0;
	@%p23 bra 	$L__BB4_27;
	ld.global.u32 	%r95, [%rd23+-20];
	setp.eq.s32 	%p24, %r95, %r5;
	@%p24 bra 	$L__BB4_27;
	add.s32 	%r100, %r100, 8;
	add.s32 	%r99, %r99, 8;
	setp.eq.s32 	%p25, %r100, 1031;
	@%p25 bra 	$L__BB4_28;
	bra.uni 	$L__BB4_10;
$L__BB4_27:
	mad.lo.s64 	%rd70, %rd74, 24, %rd1;
	st.global.u32 	[%rd70], %r5;
	ld.global.s32 	%rd71, [%rd7];
	atom.global.add.u64 	%rd72, [%rd70+8], %rd71;
	st.global.u32 	[%rd70+16], %r6;
$L__BB4_28:
	add.s32 	%r98, %r98, 1;
	setp.ne.s32 	%p26, %r98, %r11;
	@%p26 bra 	$L__BB4_7;
$L__BB4_29:
	setp.ne.s32 	%p27, %r97, %r19;
	@%p27 bra 	$L__BB4_5;
	add.s32 	%r96, %r96, 1;
	setp.ne.s32 	%p28, %r96, %r3;
	@%p28 bra 	$L__BB4_4;
$L__BB4_31:
	ret;

}


// ===== COMPILED SASS (sm_100) =====

	.target	sm_100

	.elftype	@"ET_EXEC"


//--------------------- .note.nv.tkinfo           --------------------------
	.section	.note.nv.tkinfo,"",@"SHT_NOTE"
	.sectionflags	@"SHF_NOTE_NV_TKINFO"
	.tkinfo
        /*0018*/ 	.word	0x00000002
        /*0030*/ 	.string	""
        /*0030*/ 	.string	"ptxas"
        /*0030*/ 	.string	"Cuda compilation tools, release 13.0, V13.0.88"
        /*0030*/ 	.string	"Build cuda_13.0.r13.0/compiler.36424714_0"
        /*0030*/ 	.string	"-arch sm_100 -m 64 "



//--------------------- .note.nv.cuinfo           --------------------------
	.section	.note.nv.cuinfo,"",@"SHT_NOTE"
	.sectionflags	@"SHF_NOTE_NV_CUINFO"
        /*0018*/ 	.short	0x0002
        /*001a*/ 	.short	0x0064
        /*001c*/ 	.short	0x0082
	.zero		2


//--------------------- .nv.info                  --------------------------
	.section	.nv.info,"",@"SHT_CUDA_INFO"
	.align	4


	//----- nvinfo : EIATTR_REGCOUNT
	.align		4
        /*0000*/ 	.byte	0x04, 0x2f
        /*0002*/ 	.short	(.L_1 - .L_0)
	.align		4
.L_0:
        /*0004*/ 	.word	index@(_Z16pipeline1_kernelPiS_S_i)
        /*0008*/ 	.word	0x0000000e


	//----- nvinfo : EIATTR_FRAME_SIZE
	.align		4
.L_1:
        /*000c*/ 	.byte	0x04, 0x11
        /*000e*/ 	.short	(.L_3 - .L_2)
	.align		4
.L_2:
        /*0010*/ 	.word	index@(_Z16pipeline1_kernelPiS_S_i)
        /*0014*/ 	.word	0x00000000


	//----- nvinfo : EIATTR_REGCOUNT
	.align		4
.L_3:
        /*0018*/ 	.byte	0x04, 0x2f
        /*001a*/ 	.short	(.L_5 - .L_4)
	.align		4
.L_4:
        /*001c*/ 	.word	index@(_Z16pipeline2_kernelPiS_S_S_S_S_i)
        /*0020*/ 	.word	0x00000020


	//----- nvinfo : EIATTR_FRAME_SIZE
	.align		4
.L_5:
        /*0024*/ 	.byte	0x04, 0x11
        /*0026*/ 	.short	(.L_7 - .L_6)
	.align		4
.L_6:
        /*0028*/ 	.word	index@(_Z16pipeline2_kernelPiS_S_S_S_S_i)
        /*002c*/ 	.word	0x00000000


	//----- nvinfo : EIATTR_REGCOUNT
	.align		4
.L_7:
        /*0030*/ 	.byte	0x04, 0x2f
        /*0032*/ 	.short	(.L_9 - .L_8)
	.align		4
.L_8:
        /*0034*/ 	.word	index@(_Z16pipeline3_kernelPiS_S_S_S_S_S_S_S_S_S_P21PersonLocatedInResultS_)
        /*0038*/ 	.word	0x00000028


	//----- nvinfo : EIATTR_FRAME_SIZE
	.align		4
.L_9:
        /*003c*/ 	.byte	0x04, 0x11
        /*003e*/ 	.short	(.L_11 - .L_10)
	.align		4
.L_10:
        /*0040*/ 	.word	index@(_Z16pipeline3_kernelPiS_S_S_S_S_S_S_S_S_S_P21PersonLocatedInResultS_)
        /*0044*/ 	.word	0x00000000


	//----- nvinfo : EIATTR_REGCOUNT
	.align		4
.L_11:
        /*0048*/ 	.byte	0x04, 0x2f
        /*004a*/ 	.short	(.L_13 - .L_12)
	.align		4
.L_12:
        /*004c*/ 	.word	index@(_Z16pipeline4_kernelPiS_S_S_S_S_S_S_S_S_P19FriendCommentResultS_ii)
        /*0050*/ 	.word	0x00000016


	//----- nvinfo : EIATTR_FRAME_SIZE
	.align		4
.L_13:
        /*0054*/ 	.byte	0x04, 0x11
        /*0056*/ 	.short	(.L_15 - .L_14)
	.align		4
.L_14:
        /*0058*/ 	.word	index@(_Z16pipeline4_kernelPiS_S_S_S_S_S_S_S_S_P19FriendCommentResultS_ii)
        /*005c*/ 	.word	0x00000000


	//----- nvinfo : EIATTR_REGCOUNT
	.align		4
.L_15:
        /*0060*/ 	.byte	0x04, 0x2f
        /*0062*/ 	.short	(.L_17 - .L_16)
	.align		4
.L_16:
        /*0064*/ 	.word	index@(_Z16pipeline5_kernelPiS_S_S_S_S_S_P8AggEntryii)
        /*0068*/ 	.word	0x0000001b


	//----- nvinfo : EIATTR_FRAME_SIZE
	.align		4
.L_17:
        /*006c*/ 	.byte	0x04, 0x11
        /*006e*/ 	.short	(.L_19 - .L_18)
	.align		4
.L_18:
        /*0070*/ 	.word	index@(_Z16pipeline5_kernelPiS_S_S_S_S_S_P8AggEntryii)
        /*0074*/ 	.word	0x00000000


	//----- nvinfo : EIATTR_MIN_STACK_SIZE
	.align		4
.L_19:
        /*0078*/ 	.byte	0x04, 0x12
        /*007a*/ 	.short	(.L_21 - .L_20)
	.align		4
.L_20:
        /*007c*/ 	.word	index@(_Z16pipeline5_kernelPiS_S_S_S_S_S_P8AggEntryii)
        /*0080*/ 	.word	0x00000000


	//----- nvinfo : EIATTR_MIN_STACK_SIZE
	.align		4
.L_21:
        /*0084*/ 	.byte	0x04, 0x12
        /*0086*/ 	.short	(.L_23 - .L_22)
	.align		4
.L_22:
        /*0088*/ 	.word	index@(_Z16pipeline4_kernelPiS_S_S_S_S_S_S_S_S_P19FriendCommentResultS_ii)
        /*008c*/ 	.word	0x00000000


	//----- nvinfo : EIATTR_MIN_STACK_SIZE
	.align		4
.L_23:
        /*0090*/ 	.byte	0x04, 0x12
        /*0092*/ 	.short	(.L_25 - .L_24)
	.align		4
.L_24:
        /*0094*/ 	.word	index@(_Z16pipeline3_kernelPiS_S_S_S_S_S_S_S_S_S_P21PersonLocatedInResultS_)
        /*0098*/ 	.word	0x00000000


	//----- nvinfo : EIATTR_MIN_STACK_SIZE
	.align		4
.L_25:
        /*009c*/ 	.byte	0x04, 0x12
        /*009e*/ 	.short	(.L_27 - .L_26)
	.align		4
.L_26:
        /*00a0*/ 	.word	index@(_Z16pipeline2_kernelPiS_S_S_S_S_i)
        /*00a4*/ 	.word	0x00000000


	//----- nvinfo : EIATTR_MIN_STACK_SIZE
	.align		4
.L_27:
        /*00a8*/ 	.byte	0x04, 0x12
        /*00aa*/ 	.short	(.L_29 - .L_28)
	.align		4
.L_28:
        /*00ac*/ 	.word	index@(_Z16pipeline1_kernelPiS_S_i)
        /*00b0*/ 	.word	0x00000000
.L_29:


//--------------------- .nv.compat                --------------------------
	.section	.nv.compat,"",@"SHT_CUDA_COMPAT_INFO"
	.align	4
        /*0000*/ 	.byte	0x02, 0x09, 0x00, 0x00, 0x02, 0x02, 0x01, 0x00, 0x02, 0x05, 0x05, 0x00, 0x03, 0x07, 0x01, 0x01
        /*0010*/ 	.byte	0x02, 0x03, 0x00, 0x00, 0x02, 0x06, 0x01, 0x00, 0x04, 0x0b, 0x08, 0x00, 0x09, 0x00, 0x00, 0x00
        /*0020*/ 	.byte	0x00, 0x00, 0x00, 0x00


//--------------------- .nv.info._Z16pipeline5_kernelPiS_S_S_S_S_S_P8AggEntryii --------------------------
	.section	.nv.info._Z16pipeline5_kernelPiS_S_S_S_S_S_P8AggEntryii,"",@"SHT_CUDA_INFO"
	.sectionflags	@""
	.align	4


	//----- nvinfo : EIATTR_CUDA_API_VERSION
	.align		4
        /*0000*/ 	.byte	0x04, 0x37
        /*0002*/ 	.short	(.L_31 - .L_30)
.L_30:
        /*0004*/ 	.word	0x00000082


	//----- nvinfo : EIATTR_KPARAM_INFO
	.align		4
.L_31:
        /*0008*/ 	.byte	0x04, 0x17
        /*000a*/ 	.short	(.L_33 - .L_32)
.L_32:
        /*000c*/ 	.word	0x00000000
        /*0010*/ 	.short	0x0009
        /*0012*/ 	.short	0x0044
        /*0014*/ 	.byte	0x00, 0xf0, 0x11, 0x00


	//----- nvinfo : EIATTR_KPARAM_INFO
	.align		4
.L_33:
        /*0018*/ 	.byte	0x04, 0x17
        /*001a*/ 	.short	(.L_35 - .L_34)
.L_34:
        /*001c*/ 	.word	0x00000000
        /*0020*/ 	.short	0x0008
        /*0022*/ 	.short	0x0040
        /*0024*/ 	.byte	0x00, 0xf0, 0x11, 0x00


	//----- nvinfo : EIATTR_KPARAM_INFO
	.align		4
.L_35:
        /*0028*/ 	.byte	0x04, 0x17
        /*002a*/ 	.short	(.L_37 - .L_36)
.L_36:
        /*002c*/ 	.word	0x00000000
        /*0030*/ 	.short	0x0007
        /*0032*/ 	.short	0x0038
        /*0034*/ 	.byte	0x00, 0xf5, 0x21, 0x00


	//----- nvinfo : EIATTR_KPARAM_INFO
	.align		4
.L_37:
        /*0038*/ 	.byte	0x04, 0x17
        /*003a*/ 	.short	(.L_39 - .L_38)
.L_38:
        /*003c*/ 	.word	0x00000000
        /*0040*/ 	.short	0x0006
        /*0042*/ 	.short	0x0030
        /*0044*/ 	.byte	0x00, 0xf5, 0x21, 0x00


	//----- nvinfo : EIATTR_KPARAM_INFO
	.align		4
.L_39:
        /*0048*/ 	.byte	0x04, 0x17
        /*004a*/ 	.short	(.L_41 - .L_40)
.L_40:
        /*004c*/ 	.word	0x00000000
        /*0050*/ 	.short	0x0005
        /*0052*/ 	.short	0x0028
        /*0054*/ 	.byte	0x00, 0xf5, 0x21, 0x00


	//----- nvinfo : EIATTR_KPARAM_INFO
	.align		4
.L_41:
        /*0058*/ 	.byte	0x04, 0x17
        /*005a*/ 	.short	(.L_43 - .L_42)
.L_42:
        /*005c*/ 	.word	0x00000000
        /*0060*/ 	.short	0x0004
        /*0062*/ 	.short	0x0020
        /*0064*/ 	.byte	0x00, 0xf5, 0x21, 0x00


	//----- nvinfo : EIATTR_KPARAM_INFO
	.align		4
.L_43:
        /*0068*/ 	.byte	0x04, 0x17
        /*006a*/ 	.short	(.L_45 - .L_44)
.L_44:
        /*006c*/ 	.word	0x00000000
        /*0070*/ 	.short	0x0003
        /*0072*/ 	.short	0x0018
        /*0074*/ 	.byte	0x00, 0xf5, 0x21, 0x00


	//----- nvinfo : EIATTR_KPARAM_INFO
	.align		4
.L_45:
        /*0078*/ 	.byte	0x04, 0x17
        /*007a*/ 	.short	(.L_47 - .L_46)
.L_46:
        /*007c*/ 	.word	0x00000000
        /*0080*/ 	.short	0x0002
        /*0082*/ 	.short	0x0010
        /*0084*/ 	.byte	0x00, 0xf5, 0x21, 0x00


	//----- nvinfo : EIATTR_KPARAM_INFO
	.align		4
.L_47:
        /*0088*/ 	.byte	0x04, 0x17
        /*008a*/ 	.short	(.L_49 - .L_48)
.L_48:
        /*008c*/ 	.word	0x00000000
        /*0090*/ 	.short	0x0001
        /*0092*/ 	.short	0x0008
        /*0094*/ 	.byte	0x00, 0xf5, 0x21, 0x00


	//----- nvinfo : EIATTR_KPARAM_INFO
	.align		4
.L_49:
        /*0098*/ 	.byte	0x04, 0x17
        /*009a*/ 	.short	(.L_51 - .L_50)
.L_50:
        /*009c*/ 	.word	0x00000000
        /*00a0*/ 	.short	0x0000
        /*00a2*/ 	.short	0x0000
        /*00a4*/ 	.byte	0x00, 0xf5, 0x21, 0x00


	//----- nvinfo : EIATTR_SPARSE_MMA_MASK
	.align		4
.L_51:
        /*00a8*/ 	.byte	0x03, 0x50
        /*00aa*/ 	.short	0x0000


	//----- nvinfo : EIATTR_MAXREG_COUNT
	.align		4
        /*00ac*/ 	.byte	0x03, 0x1b
        /*00ae*/ 	.short	0x00ff


	//----- nvinfo : EIATTR_MERCURY_ISA_VERSION
	.align		4
        /*00b0*/ 	.byte	0x03, 0x5f
        /*00b2*/ 	.short	0x0101


	//----- nvinfo : EIATTR_VRC_CTA_INIT_COUNT
	.align		4
        /*00b4*/ 	.byte	0x02, 0x4a
	.zero		1
	.zero		1


	//----- nvinfo : EIATTR_EXIT_INSTR_OFFSETS
	.align		4
        /*00b8*/ 	.byte	0x04, 0x1c
        /*00ba*/ 	.short	(.L_53 - .L_52)


	//   ....[0]....
.L_52:
        /*00bc*/ 	.word	0x00000070


	//   ....[1]....
        /*00c0*/ 	.word	0x000000d0


	//   ....[2]....
        /*00c4*/ 	.word	0x00000150


	//   ....[3]....
        /*00c8*/ 	.word	0x00000e20


	//----- nvinfo : EIATTR_CRS_STACK_SIZE
	.align		4
.L_53:
        /*00cc*/ 	.byte	0x04, 0x1e
        /*00ce*/ 	.short	(.L_55 - .L_54)
.L_54:
        /*00d0*/ 	.word	0x00000000


	//----- nvinfo : EIATTR_CBANK_PARAM_SIZE
	.align		4
.L_55:
        /*00d4*/ 	.byte	0x03, 0x19
        /*00d6*/ 	.short	0x0048


	//----- nvinfo : EIATTR_PARAM_CBANK
	.align		4
        /*00d8*/ 	.byte	0x04, 0x0a
        /*00da*/ 	.short	(.L_57 - .L_56)
	.align		4
.L_56:
        /*00dc*/ 	.word	index@(.nv.constant0._Z16pipeline5_kernelPiS_S_S_S_S_S_P8AggEntryii)
        /*00e0*/ 	.short	0x0380
        /*00e2*/ 	.short	0x0048


	//----- nvinfo : EIATTR_SW_WAR
	.align		4
.L_57:
        /*00e4*/ 	.byte	0x04, 0x36
        /*00e6*/ 	.short	(.L_59 - .L_58)
.L_58:
        /*00e8*/ 	.word	0x00000008
.L_59:


//--------------------- .nv.info._Z16pipeline4_kernelPiS_S_S_S_S_S_S_S_S_P19FriendCommentResultS_ii --------------------------
	.section	.nv.info._Z16pipeline4_kernelPiS_S_S_S_S_S_S_S_S_P19FriendCommentResultS_ii,"",@"SHT_CUDA_INFO"
	.sectionflags	@""
	.align	4


	//----- nvinfo : EIATTR_CUDA_API_VERSION
	.align		4
        /*0000*/ 	.byte	0x04, 0x37
        /*0002*/ 	.short	(.L_61 - .L_60)
.L_60:
        /*0004*/ 	.word	0x00000082


	//----- nvinfo : EIATTR_KPARAM_INFO
	.align		4
.L_61:
        /*0008*/ 	.byte	0x04, 0x17
        /*000a*/ 	.short	(.L_63 - .L_62)
.L_62:
        /*000c*/ 	.word	0x00000000
        /*0010*/ 	.short	0x000d
        /*0012*/ 	.short	0x0064
        /*0014*/ 	.byte	0x00, 0xf0, 0x11, 0x00


	//----- nvinfo : EIATTR_KPARAM_INFO
	.align		4
.L_63:
        /*0018*/ 	.byte	0x04, 0x17
        /*001a*/ 	.short	(.L_65 - .L_64)
.L_64:
        /*001c*/ 	.word	0x00000000
        /*0020*/ 	.short	0x000c
        /*0022*/ 	.short	0x0060
        /*0024*/ 	.byte	0x00, 0xf0, 0x11, 0x00


	//----- nvinfo : EIATTR_KPARAM_INFO
	.align		4
.L_65:
        /*0028*/ 	.byte	0x04, 0x17
        /*002a*/ 	.short	(.L_67 - .L_66)
.L_66:
        /*002c*/ 	.word	0x00000000
        /*0030*/ 	.short	0x000b
        /*0032*/ 	.short	0x0058
        /*0034*/ 	.byte	0x00, 0xf5, 0x21, 0x00


	//----- nvinfo : EIATTR_KPARAM_INFO
	.align		4
.L_67:
        /*0038*/ 	.byte	0x04, 0x17
        /*003a*/ 	.short	(.L_69 - .L_68)
.L_68:
        /*003c*/ 	.word	0x00000000
        /*0040*/ 	.short	0x000a
        /*0042*/ 	.short	0x0050
        /*0044*/ 	.byte	0x00, 0xf5, 0x21, 0x00


	//----- nvinfo : EIATTR_KPARAM_INFO
	.align		4
.L_69:
        /*0048*/ 	.byte	0x04, 0x17
        /*004a*/ 	.short	(.L_71 - .L_70)
.L_70:
        /*004c*/ 	.word	0x00000000
        /*0050*/ 	.short	0x0009
        /*0052*/ 	.short	0x0048
        /*0054*/ 	.byte	0x00, 0xf5, 0x21, 0x00


	//----- nvinfo : EIATTR_KPARAM_INFO
	.align		4
.L_71:
        /*0058*/ 	.byte	0x04, 0x17
        /*005a*/ 	.short	(.L_73 - .L_72)
.L_72:
        /*005c*/ 	.word	0x00000000
        /*0060*/ 	.short	0x0008
        /*0062*/ 	.short	0x0040
        /*0064*/ 	.byte	0x00, 0xf5, 0x21, 0x00


	//----- nvinfo : EIATTR_KPARAM_INFO
	.align		4
.L_73:
        /*0068*/ 	.byte	0x04, 0x17
        /*006a*/ 	.short	(.L_75 - .L_74)
.L_74:
        /*006c*/ 	.word	0x00000000
        /*0070*/ 	.short	0x0007
        /*0072*/ 	.short	0x0038
        /*0074*/ 	.byte	0x00, 0xf5, 0x21, 0x00


	//----- nvinfo : EIATTR_KPARAM_INFO
	.align		4
.L_75:
        /*0078*/ 	.byte	0x04, 0x17
        /*007a*/ 	.short	(.L_77 - .L_76)
.L_76:
        /*007c*/ 	.word	0x00000000
        /*0080*/ 	.short	0x0006
        /*0082*/ 	.short	0x0030
        /*0084*/ 	.byte	0x00, 0xf5, 0x21, 0x00


	//----- nvinfo : EIATTR_KPARAM_INFO
	.align		4
.L_77:
        /*0088*/ 	.byte	0x04, 0x17
        /*008a*/ 	.short	(.L_79 - .L_78)
.L_78:
        /*008c*/ 	.word	0x00000000
        /*0090*/ 	.short	0x0005
        /*0092*/ 	.short	0x0028
        /*0094*/ 	.byte	0x00, 0xf5, 0x21, 0x00


	//----- nvinfo : EIATTR_KPARAM_INFO
	.align		4
.L_79:
        /*0098*/ 	.byte	0x04, 0x17
        /*009a*/ 	.short	(.L_81 - .L_80)
.L_80:
        /*009c*/ 	.word	0x00000000
        /*00a0*/ 	.short	0x0004
        /*00a2*/ 	.short	0x0020
        /*00a4*/ 	.byte	0x00, 0xf5, 0x21, 0x00


	//----- nvinfo : EIATTR_KPARAM_INFO
	.align		4
.L_81:
        /*00a8*/ 	.byte	0x04, 0x17
        /*00aa*/ 	.short	(.L_83 - .L_82)
.L_82:
        /*00ac*/ 	.word	0x00000000
        /*00b0*/ 	.short	0x0003
        /*00b2*/ 	.short	0x0018
        /*00b4*/ 	.byte	0x00, 0xf5, 0x21, 0x00


	//----- nvinfo : EIATTR_KPARAM_INFO
	.align		4
.L_83:
        /*00b8*/ 	.byte	0x04, 0x17
        /*00ba*/ 	.short	(.L_85 - .L_84)
.L_84:
        /*00bc*/ 	.word	0x00000000
        /*00c0*/ 	.short	0x0002
        /*00c2*/ 	.short	0x0010
        /*00c4*/ 	.byte	0x00, 0xf5, 0x21, 0x00


	//----- nvinfo : EIATTR_KPARAM_INFO
	.align		4
.L_85:
        /*00c8*/ 	.byte	0x04, 0x17
        /*00ca*/ 	.short	(.L_87 - .L_86)
.L_86:
        /*00cc*/ 	.word	0x00000000
        /*00d0*/ 	.short	0x0001
        /*00d2*/ 	.short	0x0008
        /*00d4*/ 	.byte	0x00, 0xf5, 0x21, 0x00


	//----- nvinfo : EIATTR_KPARAM_INFO
	.align		4
.L_87:
        /*00d8*/ 	.byte	0x04, 0x17
        /*00da*/ 	.short	(.L_89 - .L_88)
.L_88:
        /*00dc*/ 	.word	0x00000000
        /*00e0*/ 	.short	0x0000
        /*00e2*/ 	.short	0x0000
        /*00e4*/ 	.byte	0x00, 0xf5, 0x21, 0x00


	//----- nvinfo : EIATTR_SPARSE_MMA_MASK
	.align		4
.L_89:
        /*00e8*/ 	.byte	0x03, 0x50
        /*00ea*/ 	.short	0x0000


	//----- nvinfo : EIATTR_MAXREG_COUNT
	.align		4
        /*00ec*/ 	.byte	0x03, 0x1b
        /*00ee*/ 	.short	0x00ff


	//----- nvinfo : EIATTR_MERCURY_ISA_VERSION
	.align		4
        /*00f0*/ 	.byte	0x03, 0x5f
        /*00f2*/ 	.short	0x0101


	//----- nvinfo : EIATTR_INT_WARP_WIDE_INSTR_OFFSETS
	.align		4
        /*00f4*/ 	.byte	0x04, 0x31
        /*00f6*/ 	.short	(.L_91 - .L_90)


	//   ....[0]....
.L_90:
        /*00f8*/ 	.word	0x00000460


	//   ....[1]....
        /*00fc*/ 	.word	0x00000560


	//----- nvinfo : EIATTR_VRC_CTA_INIT_COUNT
	.align		4
.L_91:
        /*0100*/ 	.byte	0x02, 0x4a
	.zero		1
	.zero		1


	//----- nvinfo : EIATTR_EXIT_INSTR_OFFSETS
	.align		4
        /*0104*/ 	.byte	0x04, 0x1c
        /*0106*/ 	.short	(.L_93 - .L_92)


	//   ....[0]....
.L_92:
        /*0108*/ 	.word	0x00000070


	//   ....[1]....
        /*010c*/ 	.word	0x000000d0


	//   ....[2]....
        /*0110*/ 	.word	0x00000150


	//   ....[3]....
        /*0114*/ 	.word	0x00000620


	//----- nvinfo : EIATTR_CRS_STACK_SIZE
	.align		4
.L_93:
        /*0118*/ 	.byte	0x04, 0x1e
        /*011a*/ 	.short	(.L_95 - .L_94)
.L_94:
        /*011c*/ 	.word	0x00000000


	//----- nvinfo : EIATTR_CBANK_PARAM_SIZE
	.align		4
.L_95:
        /*0120*/ 	.byte	0x03, 0x19
        /*0122*/ 	.short	0x0068


	//----- nvinfo : EIATTR_PARAM_CBANK
	.align		4
        /*0124*/ 	.byte	0x04, 0x0a
        /*0126*/ 	.short	(.L_97 - .L_96)
	.align		4
.L_96:
        /*0128*/ 	.word	index@(.nv.constant0._Z16pipeline4_kernelPiS_S_S_S_S_S_S_S_S_P19FriendCommentResultS_ii)
        /*012c*/ 	.short	0x0380
        /*012e*/ 	.short	0x0068


	//----- nvinfo : EIATTR_SW_WAR
	.align		4
.L_97:
        /*0130*/ 	.byte	0x04, 0x36
        /*0132*/ 	.short	(.L_99 - .L_98)
.L_98:
        /*0134*/ 	.word	0x00000008
.L_99:


//--------------------- .nv.info._Z16pipeline3_kernelPiS_S_S_S_S_S_S_S_S_S_P21PersonLocatedInResultS_ --------------------------
	.section	.nv.info._Z16pipeline3_kernelPiS_S_S_S_S_S_S_S_S_S_P21PersonLocatedInResultS_,"",@"SHT_CUDA_INFO"
	.sectionflags	@""
	.align	4


	//----- nvinfo : EIATTR_CUDA_API_VERSION
	.align		4
        /*0000*/ 	.byte	0x04, 0x37
        /*0002*/ 	.short	(.L_101 - .L_100)
.L_100:
        /*0004*/ 	.word	0x00000082


	//----- nvinfo : EIATTR_KPARAM_INFO
	.align		4
.L_101:
        /*0008*/ 	.byte	0x04, 0x17
        /*000a*/ 	.short	(.L_103 - .L_102)
.L_102:
        /*000c*/ 	.word	0x00000000
        /*0010*/ 	.short	0x000c
        /*0012*/ 	.short	0x0060
        /*0014*/ 	.byte	0x00, 0xf5, 0x21, 0x00


	//----- nvinfo : EIATTR_KPARAM_INFO
	.align		4
.L_103:
        /*0018*/ 	.byte	0x04, 0x17
        /*001a*/ 	.short	(.L_105 - .L_104)
.L_104:
        /*001c*/ 	.word	0x00000000
        /*0020*/ 	.short	0x000b
        /*0022*/ 	.short	0x0058
        /*0024*/ 	.byte	0x00, 0xf5, 0x21, 0x00


	//----- nvinfo : EIATTR_KPARAM_INFO
	.align		4
.L_105:
        /*0028*/ 	.byte	0x04, 0x17
        /*002a*/ 	.short	(.L_107 - .L_106)
.L_106:
        /*002c*/ 	.word	0x00000000
        /*0030*/ 	.short	0x000a
        /*0032*/ 	.short	0x0050
        /*0034*/ 	.byte	0x00, 0xf5, 0x21, 0x00


	//----- nvinfo : EIATTR_KPARAM_INFO
	.align		4
.L_107:
        /*0038*/ 	.byte	0x04, 0x17
        /*003a*/ 	.short	(.L_109 - .L_108)
.L_108:
        /*003c*/ 	.word	0x00000000
        /*0040*/ 	.short	0x0009
        /*0042*/ 	.short	0x0048
        /*0044*/ 	.byte	0x00, 0xf5, 0x21, 0x00


	//----- nvinfo : EIATTR_KPARAM_INFO
	.align		4
.L_109:
        /*0048*/ 	.byte	0x04, 0x17
        /*004a*/ 	.short	(.L_111 - .L_110)
.L_110:
        /*004c*/ 	.word	0x00000000
        /*0050*/ 	.short	0x0008
        /*0052*/ 	.short	0x0040
        /*0054*/ 	.byte	0x00, 0xf5, 0x21, 0x00


	//----- nvinfo : EIATTR_KPARAM_INFO
	.align		4
.L_111:
        /*0058*/ 	.byte	0x04, 0x17
        /*005a*/ 	.short	(.L_113 - .L_112)
.L_112:
        /*005c*/ 	.word	0x00000000
        /*0060*/ 	.short	0x0007
        /*0062*/ 	.short	0x0038
        /*0064*/ 	.byte	0x00, 0xf5, 0x21, 0x00


	//----- nvinfo : EIATTR_KPARAM_INFO
	.align		4
.L_113:
        /*0068*/ 	.byte	0x04, 0x17
        /*006a*/ 	.short	(.L_115 - .L_114)
.L_114:
        /*006c*/ 	.word	0x00000000
        /*0070*/ 	.short	0x0006
        /*0072*/ 	.short	0x0030
        /*0074*/ 	.byte	0x00, 0xf5, 0x21, 0x00


	//----- nvinfo : EIATTR_KPARAM_INFO
	.align		4
.L_115:
        /*0078*/ 	.byte	0x04, 0x17
        /*007a*/ 	.short	(.L_117 - .L_116)
.L_116:
        /*007c*/ 	.word	0x00000000
        /*0080*/ 	.short	0x0005
        /*0082*/ 	.short	0x0028
        /*0084*/ 	.byte	0x00, 0xf5, 0x21, 0x00


	//----- nvinfo : EIATTR_KPARAM_INFO
	.align		4
.L_117:
        /*0088*/ 	.byte	0x04, 0x17
        /*008a*/ 	.short	(.L_119 - .L_118)
.L_118:
        /*008c*/ 	.word	0x00000000
        /*0090*/ 	.short	0x0004
        /*0092*/ 	.short	0x0020
        /*0094*/ 	.byte	0x00, 0xf5, 0x21, 0x00


	//----- nvinfo : EIATTR_KPARAM_INFO
	.align		4
.L_119:
        /*0098*/ 	.byte	0x04, 0x17
        /*009a*/ 	.short	(.L_121 - .L_120)
.L_120:
        /*009c*/ 	.word	0x00000000
        /*00a0*/ 	.short	0x0003
        /*00a2*/ 	.short	0x0018
        /*00a4*/ 	.byte	0x00, 0xf5, 0x21, 0x00


	//----- nvinfo : EIATTR_KPARAM_INFO
	.align		4
.L_121:
        /*00a8*/ 	.byte	0x04, 0x17
        /*00aa*/ 	.short	(.L_123 - .L_122)
.L_122:
        /*00ac*/ 	.word	0x00000000
        /*00b0*/ 	.short	0x0002
        /*00b2*/ 	.short	0x0010
        /*00b4*/ 	.byte	0x00, 0xf5, 0x21, 0x00


	//----- nvinfo : EIATTR_KPARAM_INFO
	.align		4
.L_123:
        /*00b8*/ 	.byte	0x04, 0x17
        /*00ba*/ 	.short	(.L_125 - .L_124)
.L_124:
        /*00bc*/ 	.word	0x00000000
        /*00c0*/ 	.short	0x0001
        /*00c2*/ 	.short	0x0008
        /*00c4*/ 	.byte	0x00, 0xf5, 0x21, 0x00


	//----- nvinfo : EIATTR_KPARAM_INFO
	.align		4
.L_125:
        /*00c8*/ 	.byte	0x04, 0x17
        /*00ca*/ 	.short	(.L_127 - .L_126)
.L_126:
        /*00cc*/ 	.word	0x00000000
        /*00d0*/ 	.short	0x0000
        /*00d2*/ 	.short	0x0000
        /*00d4*/ 	.byte	0x00, 0xf5, 0x21, 0x00


	//----- nvinfo : EIATTR_SPARSE_MMA_MASK
	.align		4
.L_127:
        /*00d8*/ 	.byte	0x03, 0x50
        /*00da*/ 	.short	0x0000


	//----- nvinfo : EIATTR_MAXREG_COUNT
	.align		4
        /*00dc*/ 	.byte	0x03, 0x1b
        /*00de*/ 	.short	0x00ff


	//----- nvinfo : EIATTR_MERCURY_ISA_VERSION
	.align		4
        /*00e0*/ 	.byte	0x03, 0x5f
        /*00e2*/ 	.short	0x0101


	//----- nvinfo : EIATTR_INT_WARP_WIDE_INSTR_OFFSETS
	.align		4
        /*00e4*/ 	.byte	0x04, 0x31
        /*00e6*/ 	.short	(.L_129 - .L_128)


	//   ....[0]....
.L_128:
        /*00e8*/ 	.word	0x000002c0


	//   ....[1]....
        /*00ec*/ 	.word	0x00000400


	//   ....[2]....
        /*00f0*/ 	.word	0x000005a0


	//   ....[3]....
        /*00f4*/ 	.word	0x000006b0


	//   ....[4]....
        /*00f8*/ 	.word	0x00000840


	//   ....[5]....
        /*00fc*/ 	.word	0x000009a0


	//   ....[6]....
        /*0100*/ 	.word	0x00000b00


	//----- nvinfo : EIATTR_VRC_CTA_INIT_COUNT
	.align		4
.L_129:
        /*0104*/ 	.byte	0x02, 0x4a
	.zero		1
	.zero		1


	//----- nvinfo : EIATTR_EXIT_INSTR_OFFSETS
	.align		4
        /*0108*/ 	.byte	0x04, 0x1c
        /*010a*/ 	.short	(.L_131 - .L_130)


	//   ....[0]....
.L_130:
        /*010c*/ 	.word	0x00000060


	//   ....[1]....
        /*0110*/ 	.word	0x000000c0


	//   ....[2]....
        /*0114*/ 	.word	0x00000120


	//   ....[3]....
        /*0118*/ 	.word	0x00000500


	//   ....[4]....
        /*011c*/ 	.word	0x00000bf0


	//----- nvinfo : EIATTR_CRS_STACK_SIZE
	.align		4
.L_131:
        /*0120*/ 	.byte	0x04, 0x1e
        /*0122*/ 	.short	(.L_133 - .L_132)
.L_132:
        /*0124*/ 	.word	0x00000000


	//----- nvinfo : EIATTR_CBANK_PARAM_SIZE
	.align		4
.L_133:
        /*0128*/ 	.byte	0x03, 0x19
        /*012a*/ 	.short	0x0068


	//----- nvinfo : EIATTR_PARAM_CBANK
	.align		4
        /*012c*/ 	.byte	0x04, 0x0a
        /*012e*/ 	.short	(.L_135 - .L_134)
	.align		4
.L_134:
        /*0130*/ 	.word	index@(.nv.constant0._Z16pipeline3_kernelPiS_S_S_S_S_S_S_S_S_S_P21PersonLocatedInResultS_)
        /*0134*/ 	.short	0x0380
        /*0136*/ 	.short	0x0068


	//----- nvinfo : EIATTR_SW_WAR
	.align		4
.L_135:
        /*0138*/ 	.byte	0x04, 0x36
        /*013a*/ 	.short	(.L_137 - .L_136)
.L_136:
        /*013c*/ 	.word	0x00000008
.L_137:


//--------------------- .nv.info._Z16pipeline2_kernelPiS_S_S_S_S_i --------------------------
	.section	.nv.info._Z16pipeline2_kernelPiS_S_S_S_S_i,"",@"SHT_CUDA_INFO"
	.sectionflags	@""
	.align	4


	//----- nvinfo : EIATTR_CUDA_API_VERSION
	.align		4
        /*0000*/ 	.byte	0x04, 0x37
        /*0002*/ 	.short	(.L_139 - .L_138)
.L_138:
        /*0004*/ 	.word	0x00000082


	//----- nvinfo : EIATTR_KPARAM_INFO
	.align		4
.L_139:
        /*0008*/ 	.byte	0x04, 0x17
        /*000a*/ 	.short	(.L_141 - .L_140)
.L_140:
        /*000c*/ 	.word	0x00000000
        /*0010*/ 	.short	0x0006
        /*0012*/ 	.short	0x0030
        /*0014*/ 	.byte	0x00, 0xf0, 0x11, 0x00


	//----- nvinfo : EIATTR_KPARAM_INFO
	.align		4
.L_141:
        /*0018*/ 	.byte	0x04, 0x17
        /*001a*/ 	.short	(.L_143 - .L_142)
.L_142:
        /*001c*/ 	.word	0x00000000
        /*0020*/ 	.short	0x0005
        /*0022*/ 	.short	0x0028
        /*0024*/ 	.byte	0x00, 0xf5, 0x21, 0x00


	//----- nvinfo : EIATTR_KPARAM_INFO
	.align		4
.L_143:
        /*0028*/ 	.byte	0x04, 0x17
        /*002a*/ 	.short	(.L_145 - .L_144)
.L_144:
        /*002c*/ 	.word	0x00000000
        /*0030*/ 	.short	0x0004
        /*0032*/ 	.short	0x0020
        /*0034*/ 	.byte	0x00, 0xf5, 0x21, 0x00


	//----- nvinfo : EIATTR_KPARAM_INFO
	.align		4
.L_145:
        /*0038*/ 	.byte	0x04, 0x17
        /*003a*/ 	.short	(.L_147 - .L_146)
.L_146:
        /*003c*/ 	.word	0x00000000
        /*0040*/ 	.short	0x0003
        /*0042*/ 	.short	0x0018
        /*0044*/ 	.byte	0x00, 0xf5, 0x21, 0x00


	//----- nvinfo : EIATTR_KPARAM_INFO
	.align		4
.L_147:
        /*0048*/ 	.byte	0x04, 0x17
        /*004a*/ 	.short	(.L_149 - .L_148)
.L_148:
        /*004c*/ 	.word	0x00000000
        /*0050*/ 	.short	0x0002
        /*0052*/ 	.short	0x0010
        /*0054*/ 	.byte	0x00, 0xf5, 0x21, 0x00


	//----- nvinfo : EIATTR_KPARAM_INFO
	.align		4
.L_149:
        /*0058*/ 	.byte	0x04, 0x17
        /*005a*/ 	.short	(.L_151 - .L_150)
.L_150:
        /*005c*/ 	.word	0x00000000
        /*0060*/ 	.short	0x0001
        /*0062*/ 	.short	0x0008
        /*0064*/ 	.byte	0x00, 0xf5, 0x21, 0x00


	//----- nvinfo : EIATTR_KPARAM_INFO
	.align		4
.L_151:
        /*0068*/ 	.byte	0x04, 0x17
        /*006a*/ 	.short	(.L_153 - .L_152)
.L_152:
        /*006c*/ 	.word	0x00000000
        /*0070*/ 	.short	0x0000
        /*0072*/ 	.short	0x0000
        /*0074*/ 	.byte	0x00, 0xf5, 0x21, 0x00


	//----- nvinfo : EIATTR_SPARSE_MMA_MASK
	.align		4
.L_153:
        /*0078*/ 	.byte	0x03, 0x50
        /*007a*/ 	.short	0x0000


	//----- nvinfo : EIATTR_MAXREG_COUNT
	.align		4
        /*007c*/ 	.byte	0x03, 0x1b
        /*007e*/ 	.short	0x00ff


	//----- nvinfo : EIATTR_MERCURY_ISA_VERSION
	.align		4
        /*0080*/ 	.byte	0x03, 0x5f
        /*0082*/ 	.short	0x0101


	//----- nvinfo : EIATTR_INT_WARP_WIDE_INSTR_OFFSETS
	.align		4
        /*0084*/ 	.byte	0x04, 0x31
        /*0086*/ 	.short	(.L_155 - .L_154)


	//   ....[0]....
.L_154:
        /*0088*/ 	.word	0x000001f0


	//   ....[1]....
        /*008c*/ 	.word	0x000002d0


	//   ....[2]....
        /*0090*/ 	.word	0x00000410


	//   ....[3]....
        /*0094*/ 	.word	0x000004c0


	//   ....[4]....
        /*0098*/ 	.word	0x00000560


	//   ....[5]....
        /*009c*/ 	.word	0x00000600


	//   ....[6]....
        /*00a0*/ 	.word	0x000006d0


	//----- nvinfo : EIATTR_VRC_CTA_INIT_COUNT
	.align		4
.L_155:
        /*00a4*/ 	.byte	0x02, 0x4a
	.zero		1
	.zero		1


	//----- nvinfo : EIATTR_EXIT_INSTR_OFFSETS
	.align		4
        /*00a8*/ 	.byte	0x04, 0x1c
        /*00aa*/ 	.short	(.L_157 - .L_156)


	//   ....[0]....
.L_156:
        /*00ac*/ 	.word	0x00000070


	//   ....[1]....
        /*00b0*/ 	.word	0x000000f0


	//   ....[2]....
        /*00b4*/ 	.word	0x00000350


	//   ....[3]....
        /*00b8*/ 	.word	0x00000740


	//----- nvinfo : EIATTR_CRS_STACK_SIZE
	.align		4
.L_157:
        /*00bc*/ 	.byte	0x04, 0x1e
        /*00be*/ 	.short	(.L_159 - .L_158)
.L_158:
        /*00c0*/ 	.word	0x00000000


	//----- nvinfo : EIATTR_CBANK_PARAM_SIZE
	.align		4
.L_159:
        /*00c4*/ 	.byte	0x03, 0x19
        /*00c6*/ 	.short	0x0034


	//----- nvinfo : EIATTR_PARAM_CBANK
	.align		4
        /*00c8*/ 	.byte	0x04, 0x0a
        /*00ca*/ 	.short	(.L_161 - .L_160)
	.align		4
.L_160:
        /*00cc*/ 	.word	index@(.nv.constant0._Z16pipeline2_kernelPiS_S_S_S_S_i)
        /*00d0*/ 	.short	0x0380
        /*00d2*/ 	.short	0x0034


	//----- nvinfo : EIATTR_SW_WAR
	.align		4
.L_161:
        /*00d4*/ 	.byte	0x04, 0x36
        /*00d6*/ 	.short	(.L_163 - .L_162)
.L_162:
        /*00d8*/ 	.word	0x00000008
.L_163:


//--------------------- .nv.info._Z16pipeline1_kernelPiS_S_i --------------------------
	.section	.nv.info._Z16pipeline1_kernelPiS_S_i,"",@"SHT_CUDA_INFO"
	.sectionflags	@""
	.align	4


	//----- nvinfo : EIATTR_CUDA_API_VERSION
	.align		4
        /*0000*/ 	.byte	0x04, 0x37
        /*0002*/ 	.short	(.L_165 - .L_164)
.L_164:
        /*0004*/ 	.word	0x00000082


	//----- nvinfo : EIATTR_KPARAM_INFO
	.align		4
.L_165:
        /*0008*/ 	.byte	0x04, 0x17
        /*000a*/ 	.short	(.L_167 - .L_166)
.L_166:
        /*000c*/ 	.word	0x00000000
        /*0010*/ 	.short	0x0003
        /*0012*/ 	.short	0x0018
        /*0014*/ 	.byte	0x00, 0xf0, 0x11, 0x00


	//----- nvinfo : EIATTR_KPARAM_INFO
	.align		4
.L_167:
        /*0018*/ 	.byte	0x04, 0x17
        /*001a*/ 	.short	(.L_169 - .L_168)
.L_168:
        /*001c*/ 	.word	0x00000000
        /*0020*/ 	.short	0x0002
        /*0022*/ 	.short	0x0010
        /*0024*/ 	.byte	0x00, 0xf5, 0x21, 0x00


	//----- nvinfo : EIATTR_KPARAM_INFO
	.align		4
.L_169:
        /*0028*/ 	.byte	0x04, 0x17
        /*002a*/ 	.short	(.L_171 - .L_170)
.L_170:
        /*002c*/ 	.word	0x00000000
        /*0030*/ 	.short	0x0001
        /*0032*/ 	.short	0x0008
        /*0034*/ 	.byte	0x00, 0xf5, 0x21, 0x00


	//----- nvinfo : EIATTR_KPARAM_INFO
	.align		4
.L_171:
        /*0038*/ 	.byte	0x04, 0x17
        /*003a*/ 	.short	(.L_173 - .L_172)
.L_172:
        /*003c*/ 	.word	0x00000000
        /*0040*/ 	.short	0x0000
        /*0042*/ 	.short	0x0000
        /*0044*/ 	.byte	0x00, 0xf5, 0x21, 0x00


	//----- nvinfo : EIATTR_SPARSE_MMA_MASK
	.align		4
.L_173:
        /*0048*/ 	.byte	0x03, 0x50
        /*004a*/ 	.short	0x0000


	//----- nvinfo : EIATTR_MAXREG_COUNT
	.align		4
        /*004c*/ 	.byte	0x03, 0x1b
        /*004e*/ 	.short	0x00ff


	//----- nvinfo : EIATTR_MERCURY_ISA_VERSION
	.align		4
        /*0050*/ 	.byte	0x03, 0x5f
        /*0052*/ 	.short	0x0101


	//----- nvinfo : EIATTR_INT_WARP_WIDE_INSTR_OFFSETS
	.align		4
        /*0054*/ 	.byte	0x04, 0x31
        /*0056*/ 	.short	(.L_175 - .L_174)


	//   ....[0]....
.L_174:
        /*0058*/ 	.word	0x000000a0


	//   ....[1]....
        /*005c*/ 	.word	0x00000170


	//----- nvinfo : EIATTR_VRC_CTA_INIT_COUNT
	.align		4
.L_175:
        /*0060*/ 	.byte	0x02, 0x4a
	.zero		1
	.zero		1


	//----- nvinfo : EIATTR_EXIT_INSTR_OFFSETS
	.align		4
        /*0064*/ 	.byte	0x04, 0x1c
        /*0066*/ 	.short	(.L_177 - .L_176)


	//   ....[0]....
.L_176:
        /*0068*/ 	.word	0x00000070


	//   ....[1]....
        /*006c*/ 	.word	0x000001b0


	//----- nvinfo : EIATTR_CBANK_PARAM_SIZE
	.align		4
.L_177:
        /*0070*/ 	.byte	0x03, 0x19
        /*0072*/ 	.short	0x001c


	//----- nvinfo : EIATTR_PARAM_CBANK
	.align		4
        /*0074*/ 	.byte	0x04, 0x0a
        /*0076*/ 	.short	(.L_179 - .L_178)
	.align		4
.L_178:
        /*0078*/ 	.word	index@(.nv.constant0._Z16pipeline1_kernelPiS_S_i)
        /*007c*/ 	.short	0x0380
        /*007e*/ 	.short	0x001c


	//----- nvinfo : EIATTR_SW_WAR
	.align		4
.L_179:
        /*0080*/ 	.byte	0x04, 0x36
        /*0082*/ 	.short	(.L_181 - .L_180)
.L_180:
        /*0084*/ 	.word	0x00000008
.L_181:


//--------------------- .nv.callgraph             --------------------------
	.section	.nv.callgraph,"",@"SHT_CUDA_CALLGRAPH"
	.align	4
	.sectionentsize	8
	.align		4
        /*0000*/ 	.word	0x00000000
	.align		4
        /*0004*/ 	.word	0xffffffff
	.align		4
        /*0008*/ 	.word	0x00000000
	.align		4
        /*000c*/ 	.word	0xfffffffe
	.align		4
        /*0010*/ 	.word	0x00000000
	.align		4
        /*0014*/ 	.word	0xfffffffd
	.align		4
        /*0018*/ 	.word	0x00000000
	.align		4
        /*001c*/ 	.word	0xfffffffc


//--------------------- .text._Z16pipeline5_kernelPiS_S_S_S_S_S_P8AggEntryii --------------------------
	.section	.text._Z16pipeline5_kernelPiS_S_S_S_S_S_P8AggEntryii,"ax",@progbits
	.align	128
        .global         _Z16pipeline5_kernelPiS_S_S_S_S_S_P8AggEntryii
        .type           _Z16pipeline5_kernelPiS_S_S_S_S_S_P8AggEntryii,@function
        .size           _Z16pipeline5_kernelPiS_S_S_S_S_S_P8AggEntryii,(.L_x_29 - _Z16pipeline5_kernelPiS_S_S_S_S_S_P8AggEntryii)
        .other          _Z16pipeline5_kernelPiS_S_S_S_S_S_P8AggEntryii,@"STO_CUDA_ENTRY STV_DEFAULT"
_Z16pipeline5_kernelPiS_S_S_S_S_S_P8AggEntryii:
.text._Z16pipeline5_kernelPiS_S_S_S_S_S_P8AggEntryii:
[----:B------:R-:W-:Y:S01]  /*0000*/  LDC R1, c[0x0][0x37c] ;  /* 0x0000df00ff017b82 */ /* 0x000fe20000000800 */
[----:B------:R-:W0:Y:S07]  /*0010*/  S2R R0, SR_TID.X ;  /* 0x0000000000007919 */ /* 0x000e2e0000002100 */
[----:B------:R-:W0:Y:S01]  /*0020*/  S2UR UR4, SR_CTAID.X ;  /* 0x00000000000479c3 */ /* 0x000e220000002500 */
[----:B------:R-:W1:Y:S07]  /*0030*/  LDCU UR5, c[0x0][0x3c0] ;  /* 0x00007800ff0577ac */ /* 0x000e6e0008000800 */
[----:B------:R-:W0:Y:S02]  /*0040*/  LDC R5, c[0x0][0x360] ;  /* 0x0000d800ff057b82 */ /* 0x000e240000000800 */
[----:B0-----:R-:W-:-:S05]  /*0050*/  IMAD R5, R5, UR4, R0 ;  /* 0x0000000405057c24 */ /* 0x001fca000f8e0200 */
[----:B-1----:R-:W-:-:S13]  /*0060*/  ISETP.GE.AND P0, PT, R5, UR5, PT ;  /* 0x0000000505007c0c */ /* 0x002fda000bf06270 */
[----:B------:R-:W-:Y:S05]  /*0070*/  @P0 EXIT ;  /* 0x000000000000094d */ /* 0x000fea0003800000 */
[----:B------:R-:W0:Y:S01]  /*0080*/  LDC.64 R2, c[0x0][0x380] ;  /* 0x0000e000ff027b82 */ /* 0x000e220000000a00 */
[----:B------:R-:W1:Y:S01]  /*0090*/  LDCU.64 UR4, c[0x0][0x358] ;  /* 0x00006b00ff0477ac */ /* 0x000e620008000a00 */
[----:B0-----:R-:W-:-:S06]  /*00a0*/  IMAD.WIDE R2, R5, 0x4, R2 ;  /* 0x0000000405027825 */ /* 0x001fcc00078e0202 */
[----:B-1----:R-:W2:Y:S02]  /*00b0*/  LDG.E R2, desc[UR4][R2.64] ;  /* 0x0000000402027981 */ /* 0x002ea4000c1e1900 */
[----:B--2---:R-:W-:-:S13]  /*00c0*/  ISETP.NE.AND P0, PT, R2, 0x3e8, PT ;  /* 0x000003e80200780c */ /* 0x004fda0003f05270 */
[----:B------:R-:W-:Y:S05]  /*00d0*/  @P0 EXIT ;  /* 0x000000000000094d */ /* 0x000fea0003800000 */
[----:B------:R-:W0:Y:S08]  /*00e0*/  LDC.64 R2, c[0x0][0x398] ;  /* 0x0000e600ff027b82 */ /* 0x000e300000000a00 */
[----:B------:R-:W1:Y:S01]  /*00f0*/  LDC R0, c[0x0][0x3c4] ;  /* 0x0000f100ff007b82 */ /* 0x000e620000000800 */
[----:B0-----:R-:W-:-:S05]  /*0100*/  IMAD.WIDE R2, R5, 0x4, R2 ;  /* 0x0000000405027825 */ /* 0x001fca00078e0202 */
[----:B------:R-:W2:Y:S04]  /*0110*/  LDG.E R9, desc[UR4][R2.64] ;  /* 0x0000000402097981 */ /* 0x000ea8000c1e1900 */
[----:B------:R-:W2:Y:S01]  /*0120*/  LDG.E R22, desc[UR4][R2.64+0x4] ;  /* 0x0000040402167981 */ /* 0x000ea2000c1e1900 */
[----:B-1----:R-:W-:-:S04]  /*0130*/  ISETP.GE.AND P0, PT, R0, 0x1, PT ;  /* 0x000000010000780c */ /* 0x002fc80003f06270 */
[----:B--2---:R-:W-:-:S13]  /*0140*/  ISETP.GE.OR P0, PT, R9, R22, !P0 ;  /* 0x000000160900720c */ /* 0x004fda0004706670 */
[----:B------:R-:W-:Y:S05]  /*0150*/  @P0 EXIT ;  /* 0x000000000000094d */ /* 0x000fea0003800000 */
.L_x_9:
[----:B0-----:R-:W0:Y:S02]  /*0160*/  LDC.64 R2, c[0x0][0x3a0] ;  /* 0x0000e800ff027b82 */ /* 0x001e240000000a00 */
[----:B0-----:R-:W-:-:S05]  /*0170*/  IMAD.WIDE R2, R9, 0x4, R2 ;  /* 0x0000000409027825 */ /* 0x001fca00078e0202 */
[----:B------:R-:W2:Y:S01]  /*0180*/  LDG.E R8, desc[UR4][R2.64] ;  /* 0x0000000402087981 */ /* 0x000ea2000c1e1900 */
[----:B------:R-:W-:Y:S01]  /*0190*/  VIADD R9, R9, 0x1 ;  /* 0x0000000109097836 */ /* 0x000fe20000000000 */
[----:B------:R-:W-:Y:S01]  /*01a0*/  BSSY B0, `(.L_x_0) ;  /* 0x00000c6000007945 */ /* 0x000fe20003800000 */
[----:B------:R-:W-:Y:S01]  /*01b0*/  IMAD.MOV.U32 R6, RZ, RZ, RZ ;  /* 0x000000ffff067224 */ /* 0x000fe200078e00ff */
[----:B--2---:R-:W-:Y:S01]  /*01c0*/  SHF.R.S32.HI R0, RZ, 0x1f, R8 ;  /* 0x0000001fff007819 */ /* 0x004fe20000011408 */
[----:B------:R-:W-:-:S04]  /*01d0*/  IMAD.WIDE.U32 R4, R8, -0x61c8864f, RZ ;  /* 0x9e3779b108047825 */ /* 0x000fc800078e00ff */
[----:B------:R-:W-:-:S04]  /*01e0*/  IMAD R7, R0, -0x61c8864f, RZ ;  /* 0x9e3779b100077824 */ /* 0x000fc800078e02ff */
[----:B------:R-:W-:-:S05]  /*01f0*/  IMAD.IADD R0, R5, 0x1, R7 ;  /* 0x0000000105007824 */ /* 0x000fca00078e0207 */
[----:B------:R-:W-:-:S04]  /*0200*/  SHF.R.S32.HI R7, RZ, 0x1f, R0 ;  /* 0x0000001fff077819 */ /* 0x000fc80000011400 */
[----:B------:R-:W-:-:S05]  /*0210*/  LEA.HI R7, P0, R7, R4, RZ, 0xa ;  /* 0x0000000407077211 */ /* 0x000fca00078150ff */
[----:B------:R-:W-:Y:S01]  /*0220*/  IMAD.X R0, RZ, RZ, R0, P0 ;  /* 0x000000ffff007224 */ /* 0x000fe200000e0600 */
[----:B------:R-:W-:-:S04]  /*0230*/  ISETP.NE.AND P0, PT, R9, R22, PT ;  /* 0x000000160900720c */ /* 0x000fc80003f05270 */
[----:B------:R-:W-:-:S05]  /*0240*/  SHF.R.U64 R7, R7, 0xa, R0 ;  /* 0x0000000a07077819 */ /* 0x000fca0000001200 */
[----:B------:R-:W-:-:S04]  /*0250*/  IMAD R7, R7, -0x400, R4 ;  /* 0xfffffc0007077824 */ /* 0x000fc800078e0204 */
[----:B------:R-:W-:-:S07]  /*0260*/  VIADD R5, R7, 0x3 ;  /* 0x0000000307057836 */ /* 0x000fce0000000000 */
.L_x_8:
[----:B0-----:R-:W0:Y:S01]  /*0270*/  LDC.64 R2, c[0x0][0x3a8] ;  /* 0x0000ea00ff027b82 */ /* 0x001e220000000a00 */
[----:B------:R-:W1:Y:S01]  /*0280*/  LDCU UR6, c[0x0][0x3c4] ;  /* 0x00007880ff0677ac */ /* 0x000e620008000800 */
[----:B0-----:R-:W-:-:S05]  /*0290*/  IMAD.WIDE.U32 R2, R6, 0x4, R2 ;  /* 0x0000000406027825 */ /* 0x001fca00078e0002 */
[----:B------:R-:W2:Y:S04]  /*02a0*/  LDG.E R11, desc[UR4][R2.64] ;  /* 0x00000004020b7981 */ /* 0x000ea8000c1e1900 */
[----:B------:R-:W2:Y:S01]  /*02b0*/  LDG.E R4, desc[UR4][R2.64+0x4] ;  /* 0x0000040402047981 */ /* 0x000ea2000c1e1900 */
[----:B------:R-:W-:Y:S01]  /*02c0*/  IMAD.MOV.U32 R13, RZ, RZ, R6 ;  /* 0x000000ffff0d7224 */ /* 0x000fe200078e0006 */
[----:B------:R-:W-:Y:S01]  /*02d0*/  BSSY B1, `(.L_x_1) ;  /* 0x00000b1000017945 */ /* 0x000fe20003800000 */
[----:B------:R-:W-:-:S05]  /*02e0*/  VIADD R6, R6, 0x1 ;  /* 0x0000000106067836 */ /* 0x000fca0000000000 */
[----:B-1----:R-:W-:Y:S02]  /*02f0*/  ISETP.NE.AND P1, PT, R6, UR6, PT ;  /* 0x0000000606007c0c */ /* 0x002fe4000bf25270 */
[----:B--2---:R-:W-:-:S13]  /*0300*/  ISETP.GE.AND P2, PT, R11, R4, PT ;  /* 0x000000040b00720c */ /* 0x004fda0003f46270 */
[----:B------:R-:W-:Y:S05]  /*0310*/  @P2 BRA `(.L_x_2) ;  /* 0x0000000800b02947 */ /* 0x000fea0003800000 */
[----:B------:R-:W0:Y:S01]  /*0320*/  LDC.64 R16, c[0x0][0x390] ;  /* 0x0000e400ff107b82 */ /* 0x000e220000000a00 */
[----:B------:R-:W-:-:S07]  /*0330*/  IMAD.MOV.U32 R3, RZ, RZ, R11 ;  /* 0x000000ffff037224 */ /* 0x000fce00078e000b */
[----:B------:R-:W1:Y:S01]  /*0340*/  LDC.64 R14, c[0x0][0x388] ;  /* 0x0000e200ff0e7b82 */ /* 0x000e620000000a00 */
[----:B0-----:R-:W-:-:S04]  /*0350*/  IMAD.WIDE.U32 R16, R13, 0x4, R16 ;  /* 0x000000040d107825 */ /* 0x001fc800078e0010 */
[----:B-1----:R-:W-:-:S07]  /*0360*/  IMAD.WIDE.U32 R14, R13, 0x4, R14 ;  /* 0x000000040d0e7825 */ /* 0x002fce00078e000e */
.L_x_7:
[----:B0-----:R-:W0:Y:S02]  /*0370*/  LDC.64 R10, c[0x0][0x3b0] ;  /* 0x0000ec00ff0a7b82 */ /* 0x001e240000000a00 */
[----:B0-----:R-:W-:-:S06]  /*0380*/  IMAD.WIDE R10, R3, 0x4, R10 ;  /* 0x00000004030a7825 */ /* 0x001fcc00078e020a */
[----:B------:R-:W2:Y:S01]  /*0390*/  LDG.E R11, desc[UR4][R10.64] ;  /* 0x000000040a0b7981 */ /* 0x000ea2000c1e1900 */
[----:B------:R-:W-:Y:S01]  /*03a0*/  VIADD R3, R3, 0x1 ;  /* 0x0000000103037836 */ /* 0x000fe20000000000 */
[----:B------:R-:W-:Y:S04]  /*03b0*/  BSSY B2, `(.L_x_3) ;  /* 0x00000a1000027945 */ /* 0x000fe80003800000 */
[----:B------:R-:W-:Y:S02]  /*03c0*/  ISETP.NE.AND P2, PT, R3, R4, PT ;  /* 0x000000040300720c */ /* 0x000fe40003f45270 */
[----:B--2---:R-:W-:-:S13]  /*03d0*/  ISETP.NE.AND P3, PT, R11, R8, PT ;  /* 0x000000080b00720c */ /* 0x004fda0003f65270 */
[----:B------:R-:W-:Y:S05]  /*03e0*/  @P3 BRA `(.L_x_4) ;  /* 0x0000000800743947 */ /* 0x000fea0003800000 */
[----:B------:R-:W2:Y:S02]  /*03f0*/  LDG.E R0, desc[UR4][R16.64] ;  /* 0x0000000410007981 */ /* 0x000ea4000c1e1900 */
[----:B--2---:R-:W-:-:S13]  /*0400*/  ISETP.GT.AND P3, PT, R0, 0x2710, PT ;  /* 0x000027100000780c */ /* 0x004fda0003f64270 */
[----:B------:R-:W-:Y:S05]  /*0410*/  @P3 BRA `(.L_x_4) ;  /* 0x0000000800683947 */ /* 0x000fea0003800000 */
[----:B------:R-:W0:Y:S01]  /*0420*/  LDC.64 R10, c[0x0][0x3b8] ;  /* 0x0000ee00ff0a7b82 */ /* 0x000e220000000a00 */
[----:B------:R-:W-:Y:S01]  /*0430*/  SHF.R.S32.HI R0, RZ, 0x1f, R7 ;  /* 0x0000001fff007819 */ /* 0x000fe20000011407 */
[----:B------:R-:W-:Y:S02]  /*0440*/  IMAD.MOV.U32 R19, RZ, RZ, 0x1 ;  /* 0x00000001ff137424 */ /* 0x000fe400078e00ff */
[----:B------:R-:W-:Y:S01]  /*0450*/  IMAD.MOV.U32 R18, RZ, RZ, RZ ;  /* 0x000000ffff127224 */ /* 0x000fe200078e00ff */
[----:B------:R-:W-:-:S04]  /*0460*/  LEA.HI R0, R0, R7, RZ, 0xa ;  /* 0x0000000700007211 */ /* 0x000fc800078f50ff */
[----:B------:R-:W-:-:S05]  /*0470*/  LOP3.LUT R0, R0, 0xfffffc00, RZ, 0xc0, !PT ;  /* 0xfffffc0000007812 */ /* 0x000fca00078ec0ff */
[----:B------:R-:W-:-:S04]  /*0480*/  IMAD.IADD R12, R7, 0x1, -R0 ;  /* 0x00000001070c7824 */ /* 0x000fc800078e0a00 */
[----:B0-----:R-:W-:-:S05]  /*0490*/  IMAD.WIDE R10, R12, 0x18, R10 ;  /* 0x000000180c0a7825 */ /* 0x001fca00078e020a */
[----:B------:R-:W2:Y:S01]  /*04a0*/  ATOMG.E.CAS.STRONG.GPU PT, R0, [R10+0x14], R18, R19 ;  /* 0x000014120a0073a9 */ /* 0x000ea200001ee113 */
[----:B------:R-:W-:Y:S02]  /*04b0*/  IADD3 R23, P4, PT, R10, 0x14, RZ ;  /* 0x000000140a177810 */ /* 0x000fe40007f9e0ff */
[----:B------:R-:W-:-:S03]  /*04c0*/  SHF.R.S32.HI R13, RZ, 0x1f, R12 ;  /* 0x0000001fff0d7819 */ /* 0x000fc6000001140c */
[----:B------:R-:W-:Y:S01]  /*04d0*/  IMAD.X R24, RZ, RZ, R11, P4 ;  /* 0x000000ffff187224 */ /* 0x000fe200020e060b */
[----:B--2---:R-:W-:-:S13]  /*04e0*/  ISETP.NE.AND P3, PT, R0, RZ, PT ;  /* 0x000000ff0000720c */ /* 0x004fda0003f65270 */
[----:B------:R-:W-:Y:S05]  /*04f0*/  @!P3 BRA `(.L_x_5) ;  /* 0x00000008000cb947 */ /* 0x000fea0003800000 */
[----:B------:R-:W0:Y:S01]  /*0500*/  LDC.64 R10, c[0x0][0x3b8] ;  /* 0x0000ee00ff0a7b82 */ /* 0x000e220000000a00 */
[----:B------:R-:W-:Y:S02]  /*0510*/  IMAD.MOV.U32 R2, RZ, RZ, 0x7 ;  /* 0x00000007ff027424 */ /* 0x000fe400078e00ff */
[----:B------:R-:W-:-:S07]  /*0520*/  IMAD.MOV.U32 R0, RZ, RZ, R5 ;  /* 0x000000ffff007224 */ /* 0x000fce00078e0005 */
.L_x_6:
[----:B------:R-:W-:Y:S02]  /*0530*/  IMAD.MOV.U32 R19, RZ, RZ, R24 ;  /* 0x000000ffff137224 */ /* 0x000fe400078e0018 */
[----:B------:R-:W-:-:S05]  /*0540*/  IMAD.MOV.U32 R18, RZ, RZ, R23 ;  /* 0x000000ffff127224 */ /* 0x000fca00078e0017 */
[----:B------:R-:W2:Y:S01]  /*0550*/  LDG.E R19, desc[UR4][R18.64+-0x14] ;  /* 0xffffec0412137981 */ /* 0x000ea2000c1e1900 */
[----:B------:R-:W-:Y:S05]  /*0560*/  YIELD ;  /* 0x0000000000007946 */ /* 0x000fea0003800000 */
[----:B--2---:R-:W-:-:S13]  /*0570*/  ISETP.NE.AND P3, PT, R19, R8, PT ;  /* 0x000000081300720c */ /* 0x004fda0003f65270 */
[----:B------:R-:W-:Y:S05]  /*0580*/  @!P3 BRA `(.L_x_5) ;  /* 0x0000000400e8b947 */ /* 0x000fea0003800000 */
[----:B------:R-:W-:Y:S01]  /*0590*/  IADD3 R12, PT, PT, R0, -0x2, RZ ;  /* 0xfffffffe000c7810 */ /* 0x000fe20007ffe0ff */
[----:B------:R-:W-:Y:S02]  /*05a0*/  IMAD.MOV.U32 R18, RZ, RZ, RZ ;  /* 0x000000ffff127224 */ /* 0x000fe400078e00ff */
[----:B------:R-:W-:Y:S01]  /*05b0*/  IMAD.MOV.U32 R19, RZ, RZ, 0x1 ;  /* 0x00000001ff137424 */ /* 0x000fe200078e00ff */
[----:B------:R-:W-:-:S04]  /*05c0*/  SHF.R.S32.HI R13, RZ, 0x1f, R12 ;  /* 0x0000001fff0d7819 */ /* 0x000fc8000001140c */
[----:B------:R-:W-:-:S04]  /*05d0*/  LEA.HI R13, R13, R12, RZ, 0xa ;  /* 0x0000000c0d0d7211 */ /* 0x000fc800078f50ff */
[----:B------:R-:W-:-:S05]  /*05e0*/  LOP3.LUT R13, R13, 0xfffffc00, RZ, 0xc0, !PT ;  /* 0xfffffc000d0d7812 */ /* 0x000fca00078ec0ff */
[----:B------:R-:W-:-:S04]  /*05f0*/  IMAD.IADD R12, R12, 0x1, -R13 ;  /* 0x000000010c0c7824 */ /* 0x000fc800078e0a0d */
[----:B0-----:R-:W-:-:S05]  /*0600*/  IMAD.WIDE R20, R12, 0x18, R10 ;  /* 0x000000180c147825 */ /* 0x001fca00078e020a */
[----:B------:R-:W2:Y:S01]  /*0610*/  ATOMG.E.CAS.STRONG.GPU PT, R18, [R20+0x14], R18, R19 ;  /* 0x00001412141273a9 */ /* 0x000ea200001ee113 */
[----:B------:R-:W-:Y:S02]  /*0620*/  SHF.R.S32.HI R13, RZ, 0x1f, R12 ;  /* 0x0000001fff0d7819 */ /* 0x000fe4000001140c */
[----:B--2---:R-:W-:-:S13]  /*0630*/  ISETP.NE.AND P3, PT, R18, RZ, PT ;  /* 0x000000ff1200720c */ /* 0x004fda0003f65270 */
[----:B------:R-:W-:Y:S05]  /*0640*/  @!P3 BRA `(.L_x_5) ;  /* 0x0000000400b8b947 */ /* 0x000fea0003800000 */
[----:B------:R-:W2:Y:S02]  /*0650*/  LDG.E R21, desc[UR4][R20.64] ;  /* 0x0000000414157981 */ /* 0x000ea4000c1e1900 */
[----:B--2---:R-:W-:-:S13]  /*0660*/  ISETP.NE.AND P3, PT, R21, R8, PT ;  /* 0x000000081500720c */ /* 0x004fda0003f65270 */
[----:B------:R-:W-:Y:S05]  /*0670*/  @!P3 BRA `(.L_x_5) ;  /* 0x0000000400acb947 */ /* 0x000fea0003800000 */
[----:B------:R-:W-:Y:S02]  /*0680*/  VIADD R12, R0, 0xffffffff ;  /* 0xffffffff000c7836 */ /* 0x000fe40000000000 */
[----:B------:R-:W-:Y:S02]  /*0690*/  IMAD.MOV.U32 R18, RZ, RZ, RZ ;  /* 0x000000ffff127224 */ /* 0x000fe400078e00ff */
[----:B------:R-:W-:Y:S01]  /*06a0*/  IMAD.MOV.U32 R19, RZ, RZ, 0x1 ;  /* 0x00000001ff137424 */ /* 0x000fe200078e00ff */
[----:B------:R-:W-:-:S04]  /*06b0*/  SHF.R.S32.HI R13, RZ, 0x1f, R12 ;  /* 0x0000001fff0d7819 */ /* 0x000fc8000001140c */
[----:B------:R-:W-:-:S04]  /*06c0*/  LEA.HI R13, R13, R12, RZ, 0xa ;  /* 0x0000000c0d0d7211 */ /* 0x000fc800078f50ff */
[----:B------:R-:W-:-:S05]  /*06d0*/  LOP3.LUT R13, R13, 0xfffffc00, RZ, 0xc0, !PT ;  /* 0xfffffc000d0d7812 */ /* 0x000fca00078ec0ff */
[----:B------:R-:W-:-:S04]  /*06e0*/  IMAD.IADD R12, R12, 0x1, -R13 ;  /* 0x000000010c0c7824 */ /* 0x000fc800078e0a0d */
[----:B------:R-:W-:-:S05]  /*06f0*/  IMAD.WIDE R20, R12, 0x18, R10 ;  /* 0x000000180c147825 */ /* 0x000fca00078e020a */
[----:B------:R-:W2:Y:S01]  /*0700*/  ATOMG.E.CAS.STRONG.GPU PT, R18, [R20+0x14], R18, R19 ;  /* 0x00001412141273a9 */ /* 0x000ea200001ee113 */
[----:B------:R-:W-:Y:S02]  /*0710*/  SHF.R.S32.HI R13, RZ, 0x1f, R12 ;  /* 0x0000001fff0d7819 */ /* 0x000fe4000001140c */
[----:B--2---:R-:W-:-:S13]  /*0720*/  ISETP.NE.AND P3, PT, R18, RZ, PT ;  /* 0x000000ff1200720c */ /* 0x004fda0003f65270 */
[----:B------:R-:W-:Y:S05]  /*0730*/  @!P3 BRA `(.L_x_5) ;  /* 0x00000004007cb947 */ /* 0x000fea0003800000 */
[----:B------:R-:W2:Y:S02]  /*0740*/  LDG.E R21, desc[UR4][R20.64] ;  /* 0x0000000414157981 */ /* 0x000ea4000c1e1900 */
[----:B--2---:R-:W-:-:S13]  /*0750*/  ISETP.NE.AND P3, PT, R21, R8, PT ;  /* 0x000000081500720c */ /* 0x004fda0003f65270 */
[----:B------:R-:W-:Y:S05]  /*0760*/  @!P3 BRA `(.L_x_5) ;  /* 0x000000040070b947 */ /* 0x000fea0003800000 */
[----:B------:R-:W-:Y:S01]  /*0770*/  SHF.R.S32.HI R13, RZ, 0x1f, R0 ;  /* 0x0000001fff0d7819 */ /* 0x000fe20000011400 */
[----:B------:R-:W-:Y:S02]  /*0780*/  IMAD.MOV.U32 R18, RZ, RZ, RZ ;  /* 0x000000ffff127224 */ /* 0x000fe400078e00ff */
[----:B------:R-:W-:Y:S01]  /*0790*/  IMAD.MOV.U32 R19, RZ, RZ, 0x1 ;  /* 0x00000001ff137424 */ /* 0x000fe200078e00ff */
        /* <DEDUP_REMOVED lines=16> */
[----:B------:R-:W-:-:S04]  /*08a0*/  LOP3.LUT R13, R13, 0xfffffc00, RZ, 0xc0, !PT ;  /* 0xfffffc000d0d7812 */ /* 0x000fc800078ec0ff */
[----:B------:R-:W-:-:S05]  /*08b0*/  IADD3 R12, PT, PT, R12, -R13, RZ ;  /* 0x8000000d0c0c7210 */ /* 0x000fca0007ffe0ff */
        /* <DEDUP_REMOVED lines=53> */
[----:B------:R-:W-:-:S05]  /*0c10*/  VIADD R2, R2, 0x8 ;  /* 0x0000000802027836 */ /* 0x000fca0000000000 */
[----:B------:R-:W-:-:S13]  /*0c20*/  ISETP.NE.AND P3, PT, R2, 0x407, PT ;  /* 0x000004070200780c */ /* 0x000fda0003f65270 */
[----:B------:R-:W-:Y:S05]  /*0c30*/  @!P3 BRA `(.L_x_4) ;  /* 0x000000000060b947 */ /* 0x000fea0003800000 */
[----:B------:R-:W-:Y:S02]  /*0c40*/  VIADD R0, R0, 0x8 ;  /* 0x0000000800007836 */ /* 0x000fe40000000000 */
[----:B------:R-:W-:Y:S02]  /*0c50*/  IMAD.MOV.U32 R20, RZ, RZ, RZ ;  /* 0x000000ffff147224 */ /* 0x000fe400078e00ff */
[----:B------:R-:W-:Y:S02]  /*0c60*/  VIADD R12, R0, 0xfffffffd ;  /* 0xfffffffd000c7836 */ /* 0x000fe40000000000 */
[----:B------:R-:W-:-:S03]  /*0c70*/  IMAD.MOV.U32 R21, RZ, RZ, 0x1 ;  /* 0x00000001ff157424 */ /* 0x000fc600078e00ff */
[----:B------:R-:W-:-:S04]  /*0c80*/  SHF.R.S32.HI R13, RZ, 0x1f, R12 ;  /* 0x0000001fff0d7819 */ /* 0x000fc8000001140c */
[----:B------:R-:W-:-:S04]  /*0c90*/  LEA.HI R13, R13, R12, RZ, 0xa ;  /* 0x0000000c0d0d7211 */ /* 0x000fc800078f50ff */
[----:B------:R-:W-:-:S05]  /*0ca0*/  LOP3.LUT R13, R13, 0xfffffc00, RZ, 0xc0, !PT ;  /* 0xfffffc000d0d7812 */ /* 0x000fca00078ec0ff */
[----:B------:R-:W-:-:S04]  /*0cb0*/  IMAD.IADD R12, R12, 0x1, -R13 ;  /* 0x000000010c0c7824 */ /* 0x000fc800078e0a0d */
[----:B------:R-:W-:-:S05]  /*0cc0*/  IMAD.WIDE R18, R12, 0x18, R10 ;  /* 0x000000180c127825 */ /* 0x000fca00078e020a */
[----:B------:R-:W2:Y:S01]  /*0cd0*/  ATOMG.E.CAS.STRONG.GPU PT, R20, [R18+0x14], R20, R21 ;  /* 0x00001414121473a9 */ /* 0x000ea200001ee115 */
[----:B------:R-:W-:Y:S02]  /*0ce0*/  IADD3 R23, P4, PT, R18, 0x14, RZ ;  /* 0x0000001412177810 */ /* 0x000fe40007f9e0ff */
[----:B------:R-:W-:-:S03]  /*0cf0*/  SHF.R.S32.HI R13, RZ, 0x1f, R12 ;  /* 0x0000001fff0d7819 */ /* 0x000fc6000001140c */
[----:B------:R-:W-:Y:S01]  /*0d00*/  IMAD.X R24, RZ, RZ, R19, P4 ;  /* 0x000000ffff187224 */ /* 0x000fe200020e0613 */
[----:B--2---:R-:W-:-:S13]  /*0d10*/  ISETP.NE.AND P3, PT, R20, RZ, PT ;  /* 0x000000ff1400720c */ /* 0x004fda0003f65270 */
[----:B------:R-:W-:Y:S05]  /*0d20*/  @P3 BRA `(.L_x_6) ;  /* 0xfffffff800003947 */ /* 0x000fea000383ffff */
.L_x_5:
[----:B0-----:R-:W0:Y:S01]  /*0d30*/  LDC.64 R10, c[0x0][0x3b8] ;  /* 0x0000ee00ff0a7b82 */ /* 0x001e220000000a00 */
[----:B------:R-:W-:Y:S02]  /*0d40*/  IMAD R13, R13, 0x18, RZ ;  /* 0x000000180d0d7824 */ /* 0x000fe400078e02ff */
[----:B0-----:R-:W-:-:S04]  /*0d50*/  IMAD.WIDE.U32 R10, R12, 0x18, R10 ;  /* 0x000000180c0a7825 */ /* 0x001fc800078e000a */
[----:B------:R-:W-:-:S05]  /*0d60*/  IMAD.IADD R11, R11, 0x1, R13 ;  /* 0x000000010b0b7824 */ /* 0x000fca00078e020d */
[----:B------:R0:W-:Y:S04]  /*0d70*/  STG.E desc[UR4][R10.64], R8 ;  /* 0x000000080a007986 */ /* 0x0001e8000c101904 */
[----:B------:R-:W2:Y:S02]  /*0d80*/  LDG.E R12, desc[UR4][R14.64] ;  /* 0x000000040e0c7981 */ /* 0x000ea4000c1e1900 */
[----:B--2---:R-:W-:-:S05]  /*0d90*/  SHF.R.S32.HI R13, RZ, 0x1f, R12 ;  /* 0x0000001fff0d7819 */ /* 0x004fca000001140c */
[----:B------:R0:W-:Y:S04]  /*0da0*/  REDG.E.ADD.64.STRONG.GPU desc[UR4][R10.64+0x8], R12 ;  /* 0x0000080c0a00798e */ /* 0x0001e8000c12e504 */
[----:B------:R0:W-:Y:S02]  /*0db0*/  STG.E desc[UR4][R10.64+0x10], R7 ;  /* 0x000010070a007986 */ /* 0x0001e4000c101904 */
.L_x_4:
[----:B------:R-:W-:Y:S05]  /*0dc0*/  BSYNC B2 ;  /* 0x0000000000027941 */ /* 0x000fea0003800000 */
.L_x_3:
[----:B------:R-:W-:Y:S05]  /*0dd0*/  @P2 BRA `(.L_x_7) ;  /* 0xfffffff400642947 */ /* 0x000fea000383ffff */
.L_x_2:
[----:B------:R-:W-:Y:S05]  /*0de0*/  BSYNC B1 ;  /* 0x0000000000017941 */ /* 0x000fea0003800000 */
.L_x_1:
[----:B------:R-:W-:Y:S05]  /*0df0*/  @P1 BRA `(.L_x_8) ;  /* 0xfffffff4001c1947 */ /* 0x000fea000383ffff */
[----:B------:R-:W-:Y:S05]  /*0e00*/  BSYNC B0 ;  /* 0x0000000000007941 */ /* 0x000fea0003800000 */
.L_x_0:
[----:B------:R-:W-:Y:S05]  /*0e10*/  @P0 BRA `(.L_x_9) ;  /* 0xfffffff000d00947 */ /* 0x000fea000383ffff */
[----:B------:R-:W-:Y:S05]  /*0e20*/  EXIT ;  /* 0x000000000000794d */ /* 0x000fea0003800000 */
.L_x_10:
[----:B------:R-:W-:-:S00]  /*0e30*/  BRA `(.L_x_10) ;  /* 0xfffffffc00fc7947 */ /* 0x000fc0000383ffff */
[----:B------:R-:W-:-:S00]  /*0e40*/  NOP ;  /* 0x0000000000007918 */ /* 0x000fc00000000000 */
        /* <DEDUP_REMOVED lines=11> */
.L_x_29:


//--------------------- .text._Z16pipeline4_kernelPiS_S_S_S_S_S_S_S_S_P19FriendCommentResultS_ii --------------------------
	.section	.text._Z16pipeline4_kernelPiS_S_S_S_S_S_S_S_S_P19FriendCommentResultS_ii,"ax",@progbits
	.align	128
        .global         _Z16pipeline4_kernelPiS_S_S_S_S_S_S_S_S_P19FriendCommentResultS_ii
        .type           _Z16pipeline4_kernelPiS_S_S_S_S_S_S_S_S_P19FriendCommentResultS_ii,@function
        .size           _Z16pipeline4_kernelPiS_S_S_S_S_S_S_S_S_P19FriendCommentResultS_ii,(.L_x_30 - _Z16pipeline4_kernelPiS_S_S_S_S_S_S_S_S_P19FriendCommentResultS_ii)
        .other          _Z16pipeline4_kernelPiS_S_S_S_S_S_S_S_S_P19FriendCommentResultS_ii,@"STO_CUDA_ENTRY STV_DEFAULT"
_Z16pipeline4_kernelPiS_S_S_S_S_S_S_S_S_P19FriendCommentResultS_ii:
.text._Z16pipeline4_kernelPiS_S_S_S_S_S_S_S_S_P19FriendCommentResultS_ii:
        /* <DEDUP_REMOVED lines=22> */
[----:B------:R-:W-:-:S07]  /*0160*/  MOV R3, R5 ;  /* 0x0000000500037202 */ /* 0x000fce0000000f00 */
.L_x_16:
[----:B01----:R-:W0:Y:S08]  /*0170*/  LDC.64 R8, c[0x0][0x3b8] ;  /* 0x0000ee00ff087b82 */ /* 0x003e300000000a00 */
[----:B------:R-:W1:Y:S08]  /*0180*/  LDC.64 R10, c[0x0][0x380] ;  /* 0x0000e000ff0a7b82 */ /* 0x000e700000000a00 */
[----:B------:R-:W2:Y:S01]  /*0190*/  LDC.64 R12, c[0x0][0x388] ;  /* 0x0000e200ff0c7b82 */ /* 0x000ea20000000a00 */
[----:B0-----:R-:W-:-:S07]  /*01a0*/  IMAD.WIDE R8, R3, 0x4, R8 ;  /* 0x0000000403087825 */ /* 0x001fce00078e0208 */
[----:B------:R-:W0:Y:S01]  /*01b0*/  LDC.64 R14, c[0x0][0x390] ;  /* 0x0000e400ff0e7b82 */ /* 0x000e220000000a00 */
[----:B------:R-:W1:Y:S01]  /*01c0*/  LDG.E R2, desc[UR4][R8.64] ;  /* 0x0000000408027981 */ /* 0x000e62000c1e1900 */
[----:B------:R-:W-:Y:S01]  /*01d0*/  IADD3 R3, PT, PT, R3, 0x1, RZ ;  /* 0x0000000103037810 */ /* 0x000fe20007ffe0ff */
[----:B-1----:R-:W-:-:S04]  /*01e0*/  IMAD.WIDE R10, R2, 0x4, R10 ;  /* 0x00000004020a7825 */ /* 0x002fc800078e020a */
[C---:B--2---:R-:W-:Y:S01]  /*01f0*/  IMAD.WIDE R12, R2.reuse, 0x4, R12 ;  /* 0x00000004020c7825 */ /* 0x044fe200078e020c */
[----:B-----5:R1:W5:Y:S03]  /*0200*/  LDG.E R4, desc[UR4][R10.64] ;  /* 0x000000040a047981 */ /* 0x020366000c1e1900 */
[----:B0-----:R-:W-:Y:S01]  /*0210*/  IMAD.WIDE R14, R2, 0x4, R14 ;  /* 0x00000004020e7825 */ /* 0x001fe200078e020e */
[----:B------:R1:W5:Y:S04]  /*0220*/  LDG.E R5, desc[UR4][R12.64] ;  /* 0x000000040c057981 */ /* 0x000368000c1e1900 */
[----:B------:R1:W5:Y:S01]  /*0230*/  LDG.E R6, desc[UR4][R14.64] ;  /* 0x000000040e067981 */ /* 0x000362000c1e1900 */
[----:B------:R-:W-:Y:S01]  /*0240*/  ISETP.NE.AND P0, PT, R3, R0, PT ;  /* 0x000000000300720c */ /* 0x000fe20003f05270 */
[----:B------:R-:W-:-:S12]  /*0250*/  IMAD.MOV.U32 R7, RZ, RZ, RZ ;  /* 0x000000ffff077224 */ /* 0x000fd800078e00ff */
.L_x_15:
[----:B01----:R-:W0:Y:S01]  /*0260*/  LDC.64 R10, c[0x0][0x3c0] ;  /* 0x0000f000ff0a7b82 */ /* 0x003e220000000a00 */
[----:B------:R-:W1:Y:S01]  /*0270*/  LDCU UR6, c[0x0][0x3e4] ;  /* 0x00007c80ff0677ac */ /* 0x000e620008000800 */
[----:B0-----:R-:W-:-:S05]  /*0280*/  IMAD.WIDE.U32 R10, R7, 0x4, R10 ;  /* 0x00000004070a7825 */ /* 0x001fca00078e000a */
[----:B------:R-:W2:Y:S04]  /*0290*/  LDG.E R9, desc[UR4][R10.64] ;  /* 0x000000040a097981 */ /* 0x000ea8000c1e1900 */
[----:B------:R-:W2:Y:S01]  /*02a0*/  LDG.E R14, desc[UR4][R10.64+0x4] ;  /* 0x000004040a0e7981 */ /* 0x000ea2000c1e1900 */
[----:B------:R-:W-:Y:S01]  /*02b0*/  MOV R8, R7 ;  /* 0x0000000700087202 */ /* 0x000fe20000000f00 */
[----:B------:R-:W-:-:S05]  /*02c0*/  VIADD R7, R7, 0x1 ;  /* 0x0000000107077836 */ /* 0x000fca0000000000 */
[----:B-1----:R-:W-:Y:S02]  /*02d0*/  ISETP.NE.AND P1, PT, R7, UR6, PT ;  /* 0x0000000607007c0c */ /* 0x002fe4000bf25270 */
[----:B--2---:R-:W-:-:S13]  /*02e0*/  ISETP.GE.AND P2, PT, R9, R14, PT ;  /* 0x0000000e0900720c */ /* 0x004fda0003f46270 */
[----:B------:R-:W-:Y:S05]  /*02f0*/  @P2 BRA `(.L_x_11) ;  /* 0x0000000000c02947 */ /* 0x000fea0003800000 */
[----:B------:R-:W0:Y:S02]  /*0300*/  LDC.64 R10, c[0x0][0x3c8] ;  /* 0x0000f200ff0a7b82 */ /* 0x000e240000000a00 */
[----:B0-----:R-:W-:-:S06]  /*0310*/  IMAD.WIDE R10, R9, 0x4, R10 ;  /* 0x00000004090a7825 */ /* 0x001fcc00078e020a */
[----:B------:R-:W2:Y:S01]  /*0320*/  LDG.E R11, desc[UR4][R10.64] ;  /* 0x000000040a0b7981 */ /* 0x000ea2000c1e1900 */
[----:B------:R-:W-:Y:S01]  /*0330*/  BSSY.RECONVERGENT B0, `(.L_x_11) ;  /* 0x000002c000007945 */ /* 0x000fe20003800200 */
[----:B--2---:R-:W-:-:S13]  /*0340*/  ISETP.NE.AND P2, PT, R11, R2, PT ;  /* 0x000000020b00720c */ /* 0x004fda0003f45270 */
[----:B------:R-:W-:Y:S05]  /*0350*/  @!P2 BRA `(.L_x_12) ;  /* 0x000000000028a947 */ /* 0x000fea0003800000 */
[----:B------:R-:W0:Y:S01]  /*0360*/  LDC.64 R10, c[0x0][0x3c8] ;  /* 0x0000f200ff0a7b82 */ /* 0x000e220000000a00 */
[----:B------:R-:W-:-:S07]  /*0370*/  IADD3 R14, PT, PT, -R14, R9, RZ ;  /* 0x000000090e0e7210 */ /* 0x000fce0007ffe1ff */
.L_x_14:
[----:B------:R-:W-:-:S05]  /*0380*/  VIADD R14, R14, 0x1 ;  /* 0x000000010e0e7836 */ /* 0x000fca0000000000 */
[----:B------:R-:W-:-:S13]  /*0390*/  ISETP.NE.AND P2, PT, R14, RZ, PT ;  /* 0x000000ff0e00720c */ /* 0x000fda0003f45270 */
[----:B------:R-:W-:Y:S05]  /*03a0*/  @!P2 BRA `(.L_x_13) ;  /* 0x000000000090a947 */ /* 0x000fea0003800000 */
[----:B------:R-:W-:-:S05]  /*03b0*/  IADD3 R9, PT, PT, R9, 0x1, RZ ;  /* 0x0000000109097810 */ /* 0x000fca0007ffe0ff */
[----:B0-----:R-:W-:-:S06]  /*03c0*/  IMAD.WIDE R12, R9, 0x4, R10 ;  /* 0x00000004090c7825 */ /* 0x001fcc00078e020a */
[----:B------:R-:W2:Y:S02]  /*03d0*/  LDG.E R13, desc[UR4][R12.64] ;  /* 0x000000040c0d7981 */ /* 0x000ea4000c1e1900 */
[----:B--2---:R-:W-:-:S13]  /*03e0*/  ISETP.NE.AND P2, PT, R13, R2, PT ;  /* 0x000000020d00720c */ /* 0x004fda0003f45270 */
[----:B------:R-:W-:Y:S05]  /*03f0*/  @P2 BRA `(.L_x_14) ;  /* 0xfffffffc00e02947 */ /* 0x000fea000383ffff */
.L_x_12:
[----:B------:R-:W0:Y:S02]  /*0400*/  LDC.64 R10, c[0x0][0x3a8] ;  /* 0x0000ea00ff0a7b82 */ /* 0x000e240000000a00 */
[----:B0-----:R-:W-:-:S05]  /*0410*/  IMAD.WIDE.U32 R10, R8, 0x4, R10 ;  /* 0x00000004080a7825 */ /* 0x001fca00078e000a */
[----:B------:R-:W2:Y:S02]  /*0420*/  LDG.E R9, desc[UR4][R10.64] ;  /* 0x000000040a097981 */ /* 0x000ea4000c1e1900 */
[----:B--2---:R-:W-:-:S13]  /*0430*/  ISETP.GT.AND P2, PT, R9, 0x2710, PT ;  /* 0x000027100900780c */ /* 0x004fda0003f44270 */
[----:B------:R-:W-:Y:S05]  /*0440*/  @P2 BRA `(.L_x_13) ;  /* 0x0000000000682947 */ /* 0x000fea0003800000 */
[----:B------:R-:W0:Y:S01]  /*0450*/  S2R R11, SR_LANEID ;  /* 0x00000000000b7919 */ /* 0x000e220000000000 */
[----:B------:R-:W-:Y:S01]  /*0460*/  VOTEU.ANY UR6, UPT, PT ;  /* 0x0000000000067886 */ /* 0x000fe200038e0100 */
[----:B------:R-:W1:Y:S01]  /*0470*/  LDC.64 R12, c[0x0][0x3d8] ;  /* 0x0000f600ff0c7b82 */ /* 0x000e620000000a00 */
[----:B------:R-:W0:Y:S07]  /*0480*/  FLO.U32 R18, UR6 ;  /* 0x0000000600127d00 */ /* 0x000e2e00080e0000 */
[----:B------:R-:W2:Y:S01]  /*0490*/  LDC.64 R14, c[0x0][0x398] ;  /* 0x0000e600ff0e7b82 */ /* 0x000ea20000000a00 */
[----:B------:R-:W1:Y:S07]  /*04a0*/  POPC R19, UR6 ;  /* 0x0000000600137d09 */ /* 0x000e6e0008000000 */
[----:B------:R-:W3:Y:S01]  /*04b0*/  LDC.64 R16, c[0x0][0x3a0] ;  /* 0x0000e800ff107b82 */ /* 0x000ee20000000a00 */
[----:B0-----:R-:W-:Y:S01]  /*04c0*/  ISETP.EQ.U32.AND P2, PT, R18, R11, PT ;  /* 0x0000000b1200720c */ /* 0x001fe20003f42070 */
[----:B--2---:R-:W-:-:S06]  /*04d0*/  IMAD.WIDE.U32 R14, R8, 0x4, R14 ;  /* 0x00000004080e7825 */ /* 0x004fcc00078e000e */
[----:B------:R-:W0:Y:S06]  /*04e0*/  LDC.64 R10, c[0x0][0x3d0] ;  /* 0x0000f400ff0a7b82 */ /* 0x000e2c0000000a00 */
[----:B-1----:R1:W2:Y:S01]  /*04f0*/  @P2 ATOMG.E.ADD.STRONG.GPU PT, R19, desc[UR4][R12.64], R19 ;  /* 0x800000130c1329a8 */ /* 0x0022a200081ef104 */
[----:B---3--:R-:W-:-:S03]  /*0500*/  IMAD.WIDE.U32 R16, R8, 0x4, R16 ;  /* 0x0000000408107825 */ /* 0x008fc600078e0010 */
[----:B------:R-:W3:Y:S04]  /*0510*/  LDG.E R15, desc[UR4][R14.64] ;  /* 0x000000040e0f7981 */ /* 0x000ee8000c1e1900 */
[----:B------:R-:W4:Y:S01]  /*0520*/  LDG.E R17, desc[UR4][R16.64] ;  /* 0x0000000410117981 */ /* 0x000f22000c1e1900 */
[----:B------:R-:W1:Y:S02]  /*0530*/  S2R R8, SR_LTMASK ;  /* 0x0000000000087919 */ /* 0x000e640000003900 */
[----:B-1----:R-:W-:-:S04]  /*0540*/  LOP3.LUT R8, R8, UR6, RZ, 0xc0, !PT ;  /* 0x0000000608087c12 */ /* 0x002fc8000f8ec0ff */
[----:B------:R-:W1:Y:S01]  /*0550*/  POPC R13, R8 ;  /* 0x00000008000d7309 */ /* 0x000e620000000000 */
[----:B--2---:R-:W1:Y:S02]  /*0560*/  SHFL.IDX PT, R18, R19, R18, 0x1f ;  /* 0x00001f1213127589 */ /* 0x004e6400000e0000 */
[----:B-1----:R-:W-:-:S04]  /*0570*/  IMAD.IADD R13, R18, 0x1, R13 ;  /* 0x00000001120d7824 */ /* 0x002fc800078e020d */
[----:B0-----:R-:W-:-:S05]  /*0580*/  IMAD.WIDE R10, R13, 0x18, R10 ;  /* 0x000000180d0a7825 */ /* 0x001fca00078e020a */
[----:B---3--:R1:W-:Y:S04]  /*0590*/  STG.E desc[UR4][R10.64+0xc], R15 ;  /* 0x00000c0f0a007986 */ /* 0x0083e8000c101904 */
[----:B----4-:R1:W-:Y:S04]  /*05a0*/  STG.E desc[UR4][R10.64+0x10], R17 ;  /* 0x000010110a007986 */ /* 0x0103e8000c101904 */
[----:B------:R1:W-:Y:S04]  /*05b0*/  STG.E desc[UR4][R10.64+0x14], R9 ;  /* 0x000014090a007986 */ /* 0x0003e8000c101904 */
[----:B-----5:R1:W-:Y:S04]  /*05c0*/  STG.E desc[UR4][R10.64], R4 ;  /* 0x000000040a007986 */ /* 0x0203e8000c101904 */
[----:B------:R1:W-:Y:S04]  /*05d0*/  STG.E desc[UR4][R10.64+0x4], R5 ;  /* 0x000004050a007986 */ /* 0x0003e8000c101904 */
[----:B------:R1:W-:Y:S02]  /*05e0*/  STG.E desc[UR4][R10.64+0x8], R6 ;  /* 0x000008060a007986 */ /* 0x0003e4000c101904 */
.L_x_13:
[----:B------:R-:W-:Y:S05]  /*05f0*/  BSYNC.RECONVERGENT B0 ;  /* 0x0000000000007941 */ /* 0x000fea0003800200 */
.L_x_11:
[----:B------:R-:W-:Y:S05]  /*0600*/  @P1 BRA `(.L_x_15) ;  /* 0xfffffffc00141947 */ /* 0x000fea000383ffff */
[----:B------:R-:W-:Y:S05]  /*0610*/  @P0 BRA `(.L_x_16) ;  /* 0xfffffff800d40947 */ /* 0x000fea000383ffff */
[----:B------:R-:W-:Y:S05]  /*0620*/  EXIT ;  /* 0x000000000000794d */ /* 0x000fea0003800000 */
.L_x_17:
        /* <DEDUP_REMOVED lines=13> */
.L_x_30:


//--------------------- .text._Z16pipeline3_kernelPiS_S_S_S_S_S_S_S_S_S_P21PersonLocatedInResultS_ --------------------------
	.section	.text._Z16pipeline3_kernelPiS_S_S_S_S_S_S_S_S_S_P21PersonLocatedInResultS_,"ax",@progbits
	.align	128
        .global         _Z16pipeline3_kernelPiS_S_S_S_S_S_S_S_S_S_P21PersonLocatedInResultS_
        .type           _Z16pipeline3_kernelPiS_S_S_S_S_S_S_S_S_S_P21PersonLocatedInResultS_,@function
        .size           _Z16pipeline3_kernelPiS_S_S_S_S_S_S_S_S_S_P21PersonLocatedInResultS_,(.L_x_31 - _Z16pipeline3_kernelPiS_S_S_S_S_S_S_S_S_S_P21PersonLocatedInResultS_)
        .other          _Z16pipeline3_kernelPiS_S_S_S_S_S_S_S_S_S_P21PersonLocatedInResultS_,@"STO_CUDA_ENTRY STV_DEFAULT"
_Z16pipeline3_kernelPiS_S_S_S_S_S_S_S_S_S_P21PersonLocatedInResultS_:
.text._Z16pipeline3_kernelPiS_S_S_S_S_S_S_S_S_S_P21PersonLocatedInResultS_:
[----:B------:R-:W-:Y:S01]  /*0000*/  LDC R1, c[0x0][0x37c] ;  /* 0x0000df00ff017b82 */ /* 0x000fe20000000800 */
[----:B------:R-:W0:Y:S07]  /*0010*/  S2R R3, SR_TID.X ;  /* 0x0000000000037919 */ /* 0x000e2e0000002100 */
[----:B------:R-:W0:Y:S08]  /*0020*/  S2UR UR4, SR_CTAID.X ;  /* 0x00000000000479c3 */ /* 0x000e300000002500 */
[----:B------:R-:W0:Y:S02]  /*0030*/  LDC R14, c[0x0][0x360] ;  /* 0x0000d800ff0e7b82 */ /* 0x000e240000000800 */
[----:B0-----:R-:W-:-:S05]  /*0040*/  IMAD R14, R14, UR4, R3 ;  /* 0x000000040e0e7c24 */ /* 0x001fca000f8e0203 */
[----:B------:R-:W-:-:S13]  /*0050*/  ISETP.GT.AND P0, PT, R14, 0x3ff, PT ;  /* 0x000003ff0e00780c */ /* 0x000fda0003f04270 */
[----:B------:R-:W-:Y:S05]  /*0060*/  @P0 EXIT ;  /* 0x000000000000094d */ /* 0x000fea0003800000 */
[----:B------:R-:W0:Y:S01]  /*0070*/  LDC.64 R2, c[0x0][0x380] ;  /* 0x0000e000ff027b82 */ /* 0x000e220000000a00 */
[----:B------:R-:W1:Y:S01]  /*0080*/  LDCU.64 UR6, c[0x0][0x358] ;  /* 0x00006b00ff0677ac */ /* 0x000e620008000a00 */
[----:B0-----:R-:W-:-:S06]  /*0090*/  IMAD.WIDE R2, R14, 0x4, R2 ;  /* 0x000000040e027825 */ /* 0x001fcc00078e0202 */
[----:B-1----:R-:W2:Y:S02]  /*00a0*/  LDG.E R2, desc[UR6][R2.64] ;  /* 0x0000000602027981 */ /* 0x002ea4000c1e1900 */
[----:B--2---:R-:W-:-:S13]  /*00b0*/  ISETP.NE.AND P0, PT, R2, 0x3e8, PT ;  /* 0x000003e80200780c */ /* 0x004fda0003f05270 */
[----:B------:R-:W-:Y:S05]  /*00c0*/  @P0 EXIT ;  /* 0x000000000000094d */ /* 0x000fea0003800000 */
[----:B------:R-:W0:Y:S02]  /*00d0*/  LDC.64 R2, c[0x0][0x3c0] ;  /* 0x0000f000ff027b82 */ /* 0x000e240000000a00 */
[----:B0-----:R-:W-:-:S05]  /*00e0*/  IMAD.WIDE R2, R14, 0x4, R2 ;  /* 0x000000040e027825 */ /* 0x001fca00078e0202 */
[----:B------:R-:W2:Y:S04]  /*00f0*/  LDG.E R0, desc[UR6][R2.64] ;  /* 0x0000000602007981 */ /* 0x000ea8000c1e1900 */
[----:B------:R-:W2:Y:S02]  /*0100*/  LDG.E R21, desc[UR6][R2.64+0x4] ;  /* 0x0000040602157981 */ /* 0x000ea4000c1e1900 */
[----:B--2---:R-:W-:-:S13]  /*0110*/  ISETP.GE.AND P0, PT, R0, R21, PT ;  /* 0x000000150000720c */ /* 0x004fda0003f06270 */
[----:B------:R-:W-:Y:S05]  /*0120*/  @P0 EXIT ;  /* 0x000000000000094d */ /* 0x000fea0003800000 */
[----:B------:R-:W0:Y:S01]  /*0130*/  LDC.64 R2, c[0x0][0x388] ;  /* 0x0000e200ff027b82 */ /* 0x000e220000000a00 */
[CC--:B------:R-:W-:Y:S01]  /*0140*/  IADD3 R15, PT, PT, -R0.reuse, R21.reuse, RZ ;  /* 0x00000015000f7210 */ /* 0x0c0fe20007ffe1ff */
[----:B------:R-:W-:Y:S01]  /*0150*/  BSSY.RECONVERGENT B0, `(.L_x_18) ;  /* 0x000003a000007945 */ /* 0x000fe20003800200 */
[----:B------:R-:W-:Y:S02]  /*0160*/  IADD3 R18, PT, PT, R0, -R21, RZ ;  /* 0x8000001500127210 */ /* 0x000fe40007ffe0ff */
[----:B------:R-:W-:Y:S02]  /*0170*/  LOP3.LUT P1, R20, R15, 0x3, RZ, 0xc0, !PT ;  /* 0x000000030f147812 */ /* 0x000fe4000782c0ff */
[----:B------:R-:W-:Y:S01]  /*0180*/  ISETP.GT.U32.AND P0, PT, R18, -0x4, PT ;  /* 0xfffffffc1200780c */ /* 0x000fe20003f04070 */
[----:B------:R-:W1:Y:S08]  /*0190*/  LDC.64 R4, c[0x0][0x390] ;  /* 0x0000e400ff047b82 */ /* 0x000e700000000a00 */
[----:B------:R-:W2:Y:S08]  /*01a0*/  LDC.64 R6, c[0x0][0x398] ;  /* 0x0000e600ff067b82 */ /* 0x000eb00000000a00 */
[----:B------:R-:W3:Y:S01]  /*01b0*/  LDC.64 R8, c[0x0][0x3a0] ;  /* 0x0000e800ff087b82 */ /* 0x000ee20000000a00 */
[----:B0-----:R-:W-:-:S07]  /*01c0*/  IMAD.WIDE R2, R14, 0x4, R2 ;  /* 0x000000040e027825 */ /* 0x001fce00078e0202 */
[----:B------:R-:W0:Y:S01]  /*01d0*/  LDC.64 R10, c[0x0][0x3a8] ;  /* 0x0000ea00ff0a7b82 */ /* 0x000e220000000a00 */
[----:B-1----:R-:W-:-:S07]  /*01e0*/  IMAD.WIDE R4, R14, 0x4, R4 ;  /* 0x000000040e047825 */ /* 0x002fce00078e0204 */
[----:B------:R-:W1:Y:S01]  /*01f0*/  LDC.64 R12, c[0x0][0x3b0] ;  /* 0x0000ec00ff0c7b82 */ /* 0x000e620000000a00 */
[----:B--2---:R-:W-:-:S07]  /*0200*/  IMAD.WIDE R6, R14, 0x4, R6 ;  /* 0x000000040e067825 */ /* 0x004fce00078e0206 */
[----:B------:R-:W2:Y:S01]  /*0210*/  LDC.64 R16, c[0x0][0x3b8] ;  /* 0x0000ee00ff107b82 */ /* 0x000ea20000000a00 */
[----:B---3--:R-:W-:-:S04]  /*0220*/  IMAD.WIDE R8, R14, 0x4, R8 ;  /* 0x000000040e087825 */ /* 0x008fc800078e0208 */
[----:B0-----:R-:W-:-:S04]  /*0230*/  IMAD.WIDE R10, R14, 0x4, R10 ;  /* 0x000000040e0a7825 */ /* 0x001fc800078e020a */
[----:B-1----:R-:W-:-:S04]  /*0240*/  IMAD.WIDE R12, R14, 0x4, R12 ;  /* 0x000000040e0c7825 */ /* 0x002fc800078e020c */
[----:B--2---:R-:W-:Y:S01]  /*0250*/  IMAD.WIDE R14, R14, 0x4, R16 ;  /* 0x000000040e0e7825 */ /* 0x004fe200078e0210 */
[----:B------:R-:W-:Y:S06]  /*0260*/  @!P1 BRA `(.L_x_19) ;  /* 0x0000000000a09947 */ /* 0x000fec0003800000 */
[----:B------:R-:W0:Y:S01]  /*0270*/  LDC.64 R16, c[0x0][0x3e0] ;  /* 0x0000f800ff107b82 */ /* 0x000e220000000a00 */
[----:B------:R-:W-:-:S07]  /*0280*/  IADD3 R20, PT, PT, -R20, RZ, RZ ;  /* 0x000000ff14147210 */ /* 0x000fce0007ffe1ff */
.L_x_20:
[----:B-1----:R-:W1:Y:S02]  /*0290*/  LDC.64 R18, c[0x0][0x3c8] ;  /* 0x0000f200ff127b82 */ /* 0x002e640000000a00 */
[----:B-1----:R-:W-:-:S06]  /*02a0*/  IMAD.WIDE R18, R0, 0x4, R18 ;  /* 0x0000000400127825 */ /* 0x002fcc00078e0212 */
[----:B------:R-:W2:Y:S01]  /*02b0*/  LDG.E R19, desc[UR6][R18.64] ;  /* 0x0000000612137981 */ /* 0x000ea2000c1e1900 */
[----:B------:R-:W-:Y:S02]  /*02c0*/  VOTEU.ANY UR4, UPT, PT ;  /* 0x0000000000047886 */ /* 0x000fe400038e0100 */
[----:B------:R-:W1:Y:S01]  /*02d0*/  FLO.U32 R26, UR4 ;  /* 0x00000004001a7d00 */ /* 0x000e6200080e0000 */
[----:B------:R-:W1:Y:S07]  /*02e0*/  S2R R23, SR_LANEID ;  /* 0x0000000000177919 */ /* 0x000e6e0000000000 */
[----:B------:R-:W0:Y:S01]  /*02f0*/  POPC R24, UR4 ;  /* 0x0000000400187d09 */ /* 0x000e220008000000 */
[----:B-1----:R-:W-:-:S02]  /*0300*/  ISETP.EQ.U32.AND P1, PT, R26, R23, PT ;  /* 0x000000171a00720c */ /* 0x002fc40003f22070 */
[----:B------:R-:W2:Y:S11]  /*0310*/  LDC.64 R22, c[0x0][0x3d0] ;  /* 0x0000f400ff167b82 */ /* 0x000eb60000000a00 */
[----:B0-----:R-:W3:Y:S04]  /*0320*/  @P1 ATOMG.E.ADD.STRONG.GPU PT, R28, desc[UR6][R16.64], R24 ;  /* 0x80000018101c19a8 */ /* 0x001ee800081ef106 */
[----:B------:R-:W4:Y:S04]  /*0330*/  LDG.E R25, desc[UR6][R2.64] ;  /* 0x0000000602197981 */ /* 0x000f28000c1e1900 */
[----:B------:R-:W5:Y:S04]  /*0340*/  LDG.E R33, desc[UR6][R4.64] ;  /* 0x0000000604217981 */ /* 0x000f68000c1e1900 */
[----:B------:R-:W5:Y:S04]  /*0350*/  LDG.E R31, desc[UR6][R6.64] ;  /* 0x00000006061f7981 */ /* 0x000f68000c1e1900 */
[----:B------:R-:W5:Y:S04]  /*0360*/  LDG.E R29, desc[UR6][R8.64] ;  /* 0x00000006081d7981 */ /* 0x000f68000c1e1900 */
[----:B------:R-:W5:Y:S04]  /*0370*/  LDG.E R27, desc[UR6][R10.64] ;  /* 0x000000060a1b7981 */ /* 0x000f68000c1e1900 */
[----:B------:R-:W5:Y:S04]  /*0380*/  LDG.E R37, desc[UR6][R12.64] ;  /* 0x000000060c257981 */ /* 0x000f68000c1e1900 */
[----:B------:R-:W5:Y:S01]  /*0390*/  LDG.E R35, desc[UR6][R14.64] ;  /* 0x000000060e237981 */ /* 0x000f62000c1e1900 */
[----:B--2---:R-:W-:Y:S01]  /*03a0*/  IMAD.WIDE R22, R19, 0x4, R22 ;  /* 0x0000000413167825 */ /* 0x004fe200078e0216 */
[----:B------:R-:W0:Y:S01]  /*03b0*/  S2R R30, SR_LTMASK ;  /* 0x00000000001e7919 */ /* 0x000e220000003900 */
[----:B------:R-:W1:Y:S04]  /*03c0*/  LDC.64 R18, c[0x0][0x3d8] ;  /* 0x0000f600ff127b82 */ /* 0x000e680000000a00 */
[----:B------:R-:W2:Y:S01]  /*03d0*/  LDG.E R23, desc[UR6][R22.64] ;  /* 0x0000000616177981 */ /* 0x000ea2000c1e1900 */
[----:B0-----:R-:W-:-:S06]  /*03e0*/  LOP3.LUT R30, R30, UR4, RZ, 0xc0, !PT ;  /* 0x000000041e1e7c12 */ /* 0x001fcc000f8ec0ff */
[----:B------:R-:W0:Y:S01]  /*03f0*/  POPC R30, R30 ;  /* 0x0000001e001e7309 */ /* 0x000e220000000000 */
[----:B---3--:R-:W0:Y:S01]  /*0400*/  SHFL.IDX PT, R24, R28, R26, 0x1f ;  /* 0x00001f1a1c187589 */ /* 0x008e2200000e0000 */
[----:B------:R-:W-:-:S04]  /*0410*/  IADD3 R20, PT, PT, R20, 0x1, RZ ;  /* 0x0000000114147810 */ /* 0x000fc80007ffe0ff */
[----:B------:R-:W-:Y:S02]  /*0420*/  ISETP.NE.AND P1, PT, R20, RZ, PT ;  /* 0x000000ff1400720c */ /* 0x000fe40003f25270 */
[----:B0-----:R-:W-:-:S05]  /*0430*/  IADD3 R24, PT, PT, R24, R30, RZ ;  /* 0x0000001e18187210 */ /* 0x001fca0007ffe0ff */
[----:B-1----:R-:W-:-:S05]  /*0440*/  IMAD.WIDE R18, R24, 0x20, R18 ;  /* 0x0000002018127825 */ /* 0x002fca00078e0212 */
[----:B----4-:R1:W-:Y:S04]  /*0450*/  STG.E desc[UR6][R18.64], R25 ;  /* 0x0000001912007986 */ /* 0x0103e8000c101906 */
[----:B-----5:R1:W-:Y:S04]  /*0460*/  STG.E desc[UR6][R18.64+0x4], R33 ;  /* 0x0000042112007986 */ /* 0x0203e8000c101906 */
[----:B------:R1:W-:Y:S04]  /*0470*/  STG.E desc[UR6][R18.64+0x8], R31 ;  /* 0x0000081f12007986 */ /* 0x0003e8000c101906 */
[----:B------:R1:W-:Y:S04]  /*0480*/  STG.E desc[UR6][R18.64+0xc], R29 ;  /* 0x00000c1d12007986 */ /* 0x0003e8000c101906 */
[----:B------:R1:W-:Y:S04]  /*0490*/  STG.E desc[UR6][R18.64+0x10], R27 ;  /* 0x0000101b12007986 */ /* 0x0003e8000c101906 */
[----:B------:R1:W-:Y:S04]  /*04a0*/  STG.E desc[UR6][R18.64+0x18], R37 ;  /* 0x0000182512007986 */ /* 0x0003e8000c101906 */
[----:B------:R1:W-:Y:S01]  /*04b0*/  STG.E desc[UR6][R18.64+0x1c], R35 ;  /* 0x00001c2312007986 */ /* 0x0003e2000c101906 */
[----:B------:R-:W-:-:S03]  /*04c0*/  IADD3 R0, PT, PT, R0, 0x1, RZ ;  /* 0x0000000100007810 */ /* 0x000fc60007ffe0ff */
[----:B--2---:R1:W-:Y:S01]  /*04d0*/  STG.E desc[UR6][R18.64+0x14], R23 ;  /* 0x0000141712007986 */ /* 0x0043e2000c101906 */
[----:B------:R-:W-:Y:S05]  /*04e0*/  @P1 BRA `(.L_x_20) ;  /* 0xfffffffc00681947 */ /* 0x000fea000383ffff */
.L_x_19:
[----:B------:R-:W-:Y:S05]  /*04f0*/  BSYNC.RECONVERGENT B0 ;  /* 0x0000000000007941 */ /* 0x000fea0003800200 */
.L_x_18:
[----:B------:R-:W-:Y:S05]  /*0500*/  @P0 EXIT ;  /* 0x000000000000094d */ /* 0x000fea0003800000 */
[----:B------:R-:W0:Y:S01]  /*0510*/  LDC.64 R16, c[0x0][0x3e0] ;  /* 0x0000f800ff107b82 */ /* 0x000e220000000a00 */
[----:B------:R-:W2:Y:S01]  /*0520*/  LDCU.64 UR4, c[0x0][0x3c8] ;  /* 0x00007900ff0477ac */ /* 0x000ea20008000a00 */
[----:B------:R-:W-:Y:S01]  /*0530*/  IMAD.IADD R26, R0, 0x1, -R21 ;  /* 0x00000001001a7824 */ /* 0x000fe200078e0a15 */
[----:B--2---:R-:W-:-:S04]  /*0540*/  UIADD3 UR4, UP0, UPT, UR4, 0x8, URZ ;  /* 0x0000000804047890 */ /* 0x004fc8000ff1e0ff */
[----:B------:R-:W-:-:S12]  /*0550*/  UIADD3.X UR5, UPT, UPT, URZ, UR5, URZ, UP0, !UPT ;  /* 0x00000005ff057290 */ /* 0x000fd800087fe4ff */
.L_x_21:
[----:B------:R-:W-:Y:S02]  /*0560*/  MOV R20, UR4 ;  /* 0x0000000400147c02 */ /* 0x000fe40008000f00 */
[----:B------:R-:W-:-:S03]  /*0570*/  MOV R21, UR5 ;  /* 0x0000000500157c02 */ /* 0x000fc60008000f00 */
[----:B------:R-:W-:-:S05]  /*0580*/  IMAD.WIDE R20, R0, 0x4, R20 ;  /* 0x0000000400147825 */ /* 0x000fca00078e0214 */
[----:B01----:R-:W2:Y:S01]  /*0590*/  LDG.E R31, desc[UR6][R20.64+-0x8] ;  /* 0xfffff806141f7981 */ /* 0x003ea2000c1e1900 */
        /* <DEDUP_REMOVED lines=12> */
[----:B------:R-:W5:Y:S01]  /*0660*/  LDG.E R36, desc[UR6][R14.64] ;  /* 0x000000060e247981 */ /* 0x000f62000c1e1900 */
[----:B--2---:R-:W-:-:S06]  /*0670*/  IMAD.WIDE R30, R31, 0x4, R18 ;  /* 0x000000041f1e7825 */ /* 0x004fcc00078e0212 */
[----:B------:R-:W2:Y:S04]  /*0680*/  LDG.E R30, desc[UR6][R30.64] ;  /* 0x000000061e1e7981 */ /* 0x000ea8000c1e1900 */
[----:B------:R-:W2:Y:S01]  /*0690*/  LDG.E R31, desc[UR6][R12.64] ;  /* 0x000000060c1f7981 */ /* 0x000ea2000c1e1900 */
[----:B------:R-:W0:Y:S03]  /*06a0*/  S2R R28, SR_LTMASK ;  /* 0x00000000001c7919 */ /* 0x000e260000003900 */
[----:B---3--:R1:W3:Y:S01]  /*06b0*/  SHFL.IDX PT, R25, R22, R27, 0x1f ;  /* 0x00001f1b16197589 */ /* 0x0082e200000e0000 */
[----:B0-----:R-:W-:Y:S01]  /*06c0*/  LOP3.LUT R28, R28, UR8, RZ, 0xc0, !PT ;  /* 0x000000081c1c7c12 */ /* 0x001fe2000f8ec0ff */
[----:B-1----:R-:W0:Y:S05]  /*06d0*/  LDC.64 R22, c[0x0][0x3d8] ;  /* 0x0000f600ff167b82 */ /* 0x002e2a0000000a00 */
[----:B------:R-:W3:Y:S02]  /*06e0*/  POPC R28, R28 ;  /* 0x0000001c001c7309 */ /* 0x000ee40000000000 */
[----:B---3--:R-:W-:-:S05]  /*06f0*/  IADD3 R25, PT, PT, R25, R28, RZ ;  /* 0x0000001c19197210 */ /* 0x008fca0007ffe0ff */
[----:B0-----:R-:W-:-:S05]  /*0700*/  IMAD.WIDE R24, R25, 0x20, R22 ;  /* 0x0000002019187825 */ /* 0x001fca00078e0216 */
[----:B----4-:R-:W-:Y:S04]  /*0710*/  STG.E desc[UR6][R24.64], R37 ;  /* 0x0000002518007986 */ /* 0x010fe8000c101906 */
[----:B-----5:R-:W-:Y:S04]  /*0720*/  STG.E desc[UR6][R24.64+0x4], R33 ;  /* 0x0000042118007986 */ /* 0x020fe8000c101906 */
[----:B------:R-:W-:Y:S04]  /*0730*/  STG.E desc[UR6][R24.64+0x8], R35 ;  /* 0x0000082318007986 */ /* 0x000fe8000c101906 */
[----:B------:R-:W-:Y:S04]  /*0740*/  STG.E desc[UR6][R24.64+0xc], R34 ;  /* 0x00000c2218007986 */ /* 0x000fe8000c101906 */
[----:B------:R-:W-:Y:S04]  /*0750*/  STG.E desc[UR6][R24.64+0x10], R32 ;  /* 0x0000102018007986 */ /* 0x000fe8000c101906 */
[----:B------:R-:W-:Y:S04]  /*0760*/  STG.E desc[UR6][R24.64+0x1c], R36 ;  /* 0x00001c2418007986 */ /* 0x000fe8000c101906 */
[----:B--2---:R-:W-:Y:S04]  /*0770*/  STG.E desc[UR6][R24.64+0x14], R30 ;  /* 0x0000141e18007986 */ /* 0x004fe8000c101906 */
[----:B------:R0:W-:Y:S04]  /*0780*/  STG.E desc[UR6][R24.64+0x18], R31 ;  /* 0x0000181f18007986 */ /* 0x0001e8000c101906 */
[----:B0-----:R-:W2:Y:S04]  /*0790*/  LDG.E R31, desc[UR6][R20.64+-0x4] ;  /* 0xfffffc06141f7981 */ /* 0x001ea8000c1e1900 */
[----:B------:R-:W3:Y:S04]  /*07a0*/  @P0 ATOMG.E.ADD.STRONG.GPU PT, R24, desc[UR6][R16.64], R29 ;  /* 0x8000001d101809a8 */ /* 0x000ee800081ef106 */
        /* <DEDUP_REMOVED lines=8> */
[----:B------:R-:W2:Y:S04]  /*0830*/  LDG.E R30, desc[UR6][R8.64] ;  /* 0x00000006081e7981 */ /* 0x000ea8000c1e1900 */
[----:B---3--:R-:W0:Y:S02]  /*0840*/  SHFL.IDX PT, R25, R24, R27, 0x1f ;  /* 0x00001f1b18197589 */ /* 0x008e2400000e0000 */
[----:B0-----:R-:W-:-:S04]  /*0850*/  IMAD.IADD R25, R28, 0x1, R25 ;  /* 0x000000011c197824 */ /* 0x001fc800078e0219 */
[----:B------:R-:W-:-:S05]  /*0860*/  IMAD.WIDE R24, R25, 0x20, R22 ;  /* 0x0000002019187825 */ /* 0x000fca00078e0216 */
[----:B----4-:R0:W-:Y:S04]  /*0870*/  STG.E desc[UR6][R24.64], R33 ;  /* 0x0000002118007986 */ /* 0x0101e8000c101906 */
        /* <DEDUP_REMOVED lines=8> */
[----:B-1----:R-:W3:Y:S04]  /*0900*/  @P0 ATOMG.E.ADD.STRONG.GPU PT, R24, desc[UR6][R16.64], R29 ;  /* 0x8000001d101809a8 */ /* 0x002ee800081ef106 */
        /* <DEDUP_REMOVED lines=10> */
[----:B0-----:R-:W-:-:S05]  /*09b0*/  IADD3 R25, PT, PT, R28, R25, RZ ;  /* 0x000000191c197210 */ /* 0x001fca0007ffe0ff */
[----:B------:R-:W-:-:S05]  /*09c0*/  IMAD.WIDE R24, R25, 0x20, R22 ;  /* 0x0000002019187825 */ /* 0x000fca00078e0216 */
[----:B----4-:R0:W-:Y:S04]  /*09d0*/  STG.E desc[UR6][R24.64], R35 ;  /* 0x0000002318007986 */ /* 0x0101e8000c101906 */
[----:B-----5:R1:W-:Y:S04]  /*09e0*/  STG.E desc[UR6][R24.64+0x4], R37 ;  /* 0x0000042518007986 */ /* 0x0203e8000c101906 */
[----:B------:R3:W-:Y:S04]  /*09f0*/  STG.E desc[UR6][R24.64+0x8], R30 ;  /* 0x0000081e18007986 */ /* 0x0007e8000c101906 */
[----:B------:R-:W-:Y:S04]  /*0a00*/  STG.E desc[UR6][R24.64+0x10], R31 ;  /* 0x0000101f18007986 */ /* 0x000fe8000c101906 */
[----:B------:R-:W-:Y:S04]  /*0a10*/  STG.E desc[UR6][R24.64+0x18], R34 ;  /* 0x0000182218007986 */ /* 0x000fe8000c101906 */
[----:B------:R-:W-:Y:S04]  /*0a20*/  STG.E desc[UR6][R24.64+0x1c], R36 ;  /* 0x00001c2418007986 */ /* 0x000fe8000c101906 */
[----:B--2---:R-:W-:Y:S04]  /*0a30*/  STG.E desc[UR6][R24.64+0x14], R33 ;  /* 0x0000142118007986 */ /* 0x004fe8000c101906 */
[----:B------:R2:W-:Y:S04]  /*0a40*/  STG.E desc[UR6][R24.64+0xc], R32 ;  /* 0x00000c2018007986 */ /* 0x0005e8000c101906 */
[----:B------:R-:W4:Y:S04]  /*0a50*/  LDG.E R21, desc[UR6][R20.64+0x4] ;  /* 0x0000040614157981 */ /* 0x000f28000c1e1900 */
[----:B------:R-:W5:Y:S04]  /*0a60*/  @P0 ATOMG.E.ADD.STRONG.GPU PT, R29, desc[UR6][R16.64], R29 ;  /* 0x8000001d101d09a8 */ /* 0x000f6800081ef106 */
[----:B0-----:R-:W5:Y:S04]  /*0a70*/  LDG.E R35, desc[UR6][R2.64] ;  /* 0x0000000602237981 */ /* 0x001f68000c1e1900 */
[----:B-1----:R-:W5:Y:S04]  /*0a80*/  LDG.E R37, desc[UR6][R4.64] ;  /* 0x0000000604257981 */ /* 0x002f68000c1e1900 */
[----:B---3--:R-:W3:Y:S04]  /*0a90*/  LDG.E R30, desc[UR6][R6.64] ;  /* 0x00000006061e7981 */ /* 0x008ee8000c1e1900 */
[----:B--2---:R-:W2:Y:S04]  /*0aa0*/  LDG.E R32, desc[UR6][R8.64] ;  /* 0x0000000608207981 */ /* 0x004ea8000c1e1900 */
[----:B------:R-:W2:Y:S04]  /*0ab0*/  LDG.E R31, desc[UR6][R10.64] ;  /* 0x000000060a1f7981 */ /* 0x000ea8000c1e1900 */
[----:B------:R-:W2:Y:S04]  /*0ac0*/  LDG.E R33, desc[UR6][R12.64] ;  /* 0x000000060c217981 */ /* 0x000ea8000c1e1900 */
[----:B------:R-:W2:Y:S01]  /*0ad0*/  LDG.E R25, desc[UR6][R14.64] ;  /* 0x000000060e197981 */ /* 0x000ea2000c1e1900 */
[----:B----4-:R-:W-:-:S06]  /*0ae0*/  IMAD.WIDE R18, R21, 0x4, R18 ;  /* 0x0000000415127825 */ /* 0x010fcc00078e0212 */
[----:B------:R-:W4:Y:S04]  /*0af0*/  LDG.E R19, desc[UR6][R18.64] ;  /* 0x0000000612137981 */ /* 0x000f28000c1e1900 */
[----:B-----5:R-:W0:Y:S01]  /*0b00*/  SHFL.IDX PT, R21, R29, R27, 0x1f ;  /* 0x00001f1b1d157589 */ /* 0x020e2200000e0000 */
[----:B------:R-:W-:-:S04]  /*0b10*/  IADD3 R26, PT, PT, R26, 0x4, RZ ;  /* 0x000000041a1a7810 */ /* 0x000fc80007ffe0ff */
[----:B------:R-:W-:Y:S02]  /*0b20*/  ISETP.NE.AND P0, PT, R26, RZ, PT ;  /* 0x000000ff1a00720c */ /* 0x000fe40003f05270 */
[----:B0-----:R-:W-:-:S05]  /*0b30*/  IADD3 R21, PT, PT, R28, R21, RZ ;  /* 0x000000151c157210 */ /* 0x001fca0007ffe0ff */
[----:B------:R-:W-:-:S05]  /*0b40*/  IMAD.WIDE R22, R21, 0x20, R22 ;  /* 0x0000002015167825 */ /* 0x000fca00078e0216 */
[----:B------:R0:W-:Y:S04]  /*0b50*/  STG.E desc[UR6][R22.64], R35 ;  /* 0x0000002316007986 */ /* 0x0001e8000c101906 */
[----:B------:R0:W-:Y:S04]  /*0b60*/  STG.E desc[UR6][R22.64+0x4], R37 ;  /* 0x0000042516007986 */ /* 0x0001e8000c101906 */
[----:B---3--:R0:W-:Y:S04]  /*0b70*/  STG.E desc[UR6][R22.64+0x8], R30 ;  /* 0x0000081e16007986 */ /* 0x0081e8000c101906 */
[----:B--2---:R0:W-:Y:S04]  /*0b80*/  STG.E desc[UR6][R22.64+0xc], R32 ;  /* 0x00000c2016007986 */ /* 0x0041e8000c101906 */
[----:B------:R0:W-:Y:S04]  /*0b90*/  STG.E desc[UR6][R22.64+0x10], R31 ;  /* 0x0000101f16007986 */ /* 0x0001e8000c101906 */
[----:B------:R0:W-:Y:S04]  /*0ba0*/  STG.E desc[UR6][R22.64+0x18], R33 ;  /* 0x0000182116007986 */ /* 0x0001e8000c101906 */
[----:B------:R0:W-:Y:S01]  /*0bb0*/  STG.E desc[UR6][R22.64+0x1c], R25 ;  /* 0x00001c1916007986 */ /* 0x0001e2000c101906 */
[----:B------:R-:W-:-:S03]  /*0bc0*/  IADD3 R0, PT, PT, R0, 0x4, RZ ;  /* 0x0000000400007810 */ /* 0x000fc60007ffe0ff */
[----:B----4-:R0:W-:Y:S01]  /*0bd0*/  STG.E desc[UR6][R22.64+0x14], R19 ;  /* 0x0000141316007986 */ /* 0x0101e2000c101906 */
[----:B------:R-:W-:Y:S05]  /*0be0*/  @P0 BRA `(.L_x_21) ;  /* 0xfffffff8005c0947 */ /* 0x000fea000383ffff */
[----:B------:R-:W-:Y:S05]  /*0bf0*/  EXIT ;  /* 0x000000000000794d */ /* 0x000fea0003800000 */
.L_x_22:
        /* <DEDUP_REMOVED lines=16> */
.L_x_31:


//--------------------- .text._Z16pipeline2_kernelPiS_S_S_S_S_i --------------------------
	.section	.text._Z16pipeline2_kernelPiS_S_S_S_S_i,"ax",@progbits
	.align	128
        .global         _Z16pipeline2_kernelPiS_S_S_S_S_i
        .type           _Z16pipeline2_kernelPiS_S_S_S_S_i,@function
        .size           _Z16pipeline2_kernelPiS_S_S_S_S_i,(.L_x_32 - _Z16pipeline2_kernelPiS_S_S_S_S_i)
        .other          _Z16pipeline2_kernelPiS_S_S_S_S_i,@"STO_CUDA_ENTRY STV_DEFAULT"
_Z16pipeline2_kernelPiS_S_S_S_S_i:
.text._Z16pipeline2_kernelPiS_S_S_S_S_i:
        /* <DEDUP_REMOVED lines=9> */
[----:B------:R-:W1:Y:S07]  /*0090*/  LDCU.64 UR6, c[0x0][0x358] ;  /* 0x00006b00ff0677ac */ /* 0x000e6e0008000a00 */
[----:B------:R-:W2:Y:S01]  /*00a0*/  LDC.64 R2, c[0x0][0x380] ;  /* 0x0000e000ff027b82 */ /* 0x000ea20000000a00 */
[----:B0-----:R-:W-:-:S05]  /*00b0*/  IMAD.WIDE R6, R9, 0x4, R6 ;  /* 0x0000000409067825 */ /* 0x001fca00078e0206 */
[----:B-1----:R-:W3:Y:S04]  /*00c0*/  LDG.E R4, desc[UR6][R6.64] ;  /* 0x0000000606047981 */ /* 0x002ee8000c1e1900 */
[----:B------:R-:W3:Y:S02]  /*00d0*/  LDG.E R5, desc[UR6][R6.64+0x4] ;  /* 0x0000040606057981 */ /* 0x000ee4000c1e1900 */
[----:B---3--:R-:W-:-:S13]  /*00e0*/  ISETP.GE.AND P0, PT, R4, R5, PT ;  /* 0x000000050400720c */ /* 0x008fda0003f06270 */
[----:B--2---:R-:W-:Y:S05]  /*00f0*/  @P0 EXIT ;  /* 0x000000000000094d */ /* 0x004fea0003800000 */
[----:B------:R-:W-:-:S05]  /*0100*/  IMAD.WIDE R6, R9, 0x4, R2 ;  /* 0x0000000409067825 */ /* 0x000fca00078e0202 */
[----:B------:R0:W5:Y:S01]  /*0110*/  LDG.E R0, desc[UR6][R6.64] ;  /* 0x0000000606007981 */ /* 0x000162000c1e1900 */
[CC--:B------:R-:W-:Y:S01]  /*0120*/  IADD3 R8, PT, PT, -R4.reuse, R5.reuse, RZ ;  /* 0x0000000504087210 */ /* 0x0c0fe20007ffe1ff */
[----:B------:R-:W-:Y:S01]  /*0130*/  BSSY.RECONVERGENT B0, `(.L_x_23) ;  /* 0x0000021000007945 */ /* 0x000fe20003800200 */
[----:B------:R-:W-:Y:S02]  /*0140*/  IADD3 R9, PT, PT, R4, -R5, RZ ;  /* 0x8000000504097210 */ /* 0x000fe40007ffe0ff */
[----:B------:R-:W-:Y:S02]  /*0150*/  LOP3.LUT P1, R14, R8, 0x3, RZ, 0xc0, !PT ;  /* 0x00000003080e7812 */ /* 0x000fe4000782c0ff */
[----:B------:R-:W-:-:S11]  /*0160*/  ISETP.GT.U32.AND P0, PT, R9, -0x4, PT ;  /* 0xfffffffc0900780c */ /* 0x000fd60003f04070 */
[----:B0-----:R-:W-:Y:S05]  /*0170*/  @!P1 BRA `(.L_x_24) ;  /* 0x0000000000709947 */ /* 0x001fea0003800000 */
[----:B------:R-:W0:Y:S01]  /*0180*/  LDC.64 R6, c[0x0][0x3a8] ;  /* 0x0000ea00ff067b82 */ /* 0x000e220000000a00 */
[----:B------:R-:W-:-:S07]  /*0190*/  IADD3 R14, PT, PT, -R14, RZ, RZ ;  /* 0x000000ff0e0e7210 */ /* 0x000fce0007ffe1ff */
[----:B------:R-:W1:Y:S08]  /*01a0*/  LDC.64 R8, c[0x0][0x3a0] ;  /* 0x0000e800ff087b82 */ /* 0x000e700000000a00 */
[----:B------:R-:W2:Y:S08]  /*01b0*/  LDC.64 R10, c[0x0][0x390] ;  /* 0x0000e400ff0a7b82 */ /* 0x000eb00000000a00 */
[----:B------:R-:W3:Y:S02]  /*01c0*/  LDC.64 R12, c[0x0][0x398] ;  /* 0x0000e600ff0c7b82 */ /* 0x000ee40000000a00 */
.L_x_25:
[----:B--2-4-:R-:W-:-:S06]  /*01d0*/  IMAD.WIDE R16, R4, 0x4, R10 ;  /* 0x0000000404107825 */ /* 0x014fcc00078e020a */
[----:B------:R-:W2:Y:S01]  /*01e0*/  LDG.E R17, desc[UR6][R16.64] ;  /* 0x0000000610117981 */ /* 0x000ea2000c1e1900 */
[----:B------:R-:W-:Y:S02]  /*01f0*/  VOTEU.ANY UR4, UPT, PT ;  /* 0x0000000000047886 */ /* 0x000fe400038e0100 */
[----:B------:R-:W4:Y:S01]  /*0200*/  FLO.U32 R22, UR4 ;  /* 0x0000000400167d00 */ /* 0x000f2200080e0000 */
[----:B------:R-:W4:Y:S07]  /*0210*/  S2R R19, SR_LANEID ;  /* 0x0000000000137919 */ /* 0x000f2e0000000000 */
[----:B------:R-:W0:Y:S01]  /*0220*/  POPC R15, UR4 ;  /* 0x00000004000f7d09 */ /* 0x000e220008000000 */
[----:B----4-:R-:W-:Y:S01]  /*0230*/  ISETP.EQ.U32.AND P1, PT, R22, R19, PT ;  /* 0x000000131600720c */ /* 0x010fe20003f22070 */
[----:B--2---:R-:W-:-:S06]  /*0240*/  IMAD.WIDE R18, R17, 0x4, R2 ;  /* 0x0000000411127825 */ /* 0x004fcc00078e0202 */
[----:B------:R-:W2:Y:S06]  /*0250*/  LDG.E R19, desc[UR6][R18.64] ;  /* 0x0000000612137981 */ /* 0x000eac000c1e1900 */
[----:B0-----:R-:W4:Y:S01]  /*0260*/  @P1 ATOMG.E.ADD.STRONG.GPU PT, R15, desc[UR6][R6.64], R15 ;  /* 0x8000000f060f19a8 */ /* 0x001f2200081ef106 */
[----:B------:R-:W-:Y:S02]  /*0270*/  IADD3 R14, PT, PT, R14, 0x1, RZ ;  /* 0x000000010e0e7810 */ /* 0x000fe40007ffe0ff */
[----:B------:R-:W-:Y:S01]  /*0280*/  IADD3 R4, PT, PT, R4, 0x1, RZ ;  /* 0x0000000104047810 */ /* 0x000fe20007ffe0ff */
[----:B------:R-:W0:Y:S01]  /*0290*/  S2R R20, SR_LTMASK ;  /* 0x0000000000147919 */ /* 0x000e220000003900 */
[----:B------:R-:W-:-:S02]  /*02a0*/  ISETP.NE.AND P1, PT, R14, RZ, PT ;  /* 0x000000ff0e00720c */ /* 0x000fc40003f25270 */
[----:B0-----:R-:W-:-:S04]  /*02b0*/  LOP3.LUT R23, R20, UR4, RZ, 0xc0, !PT ;  /* 0x0000000414177c12 */ /* 0x001fc8000f8ec0ff */
[----:B------:R-:W0:Y:S01]  /*02c0*/  POPC R16, R23 ;  /* 0x0000001700107309 */ /* 0x000e220000000000 */
[----:B----4-:R-:W0:Y:S02]  /*02d0*/  SHFL.IDX PT, R21, R15, R22, 0x1f ;  /* 0x00001f160f157589 */ /* 0x010e2400000e0000 */
[----:B0-----:R-:W-:-:S05]  /*02e0*/  IADD3 R21, PT, PT, R21, R16, RZ ;  /* 0x0000001015157210 */ /* 0x001fca0007ffe0ff */
[----:B---3--:R-:W-:-:S04]  /*02f0*/  IMAD.WIDE R16, R21, 0x4, R12 ;  /* 0x0000000415107825 */ /* 0x008fc800078e020c */
[----:B-1----:R-:W-:Y:S01]  /*0300*/  IMAD.WIDE R20, R21, 0x4, R8 ;  /* 0x0000000415147825 */ /* 0x002fe200078e0208 */
[----:B-----5:R4:W-:Y:S04]  /*0310*/  STG.E desc[UR6][R16.64], R0 ;  /* 0x0000000010007986 */ /* 0x0209e8000c101906 */
[----:B--2---:R4:W-:Y:S01]  /*0320*/  STG.E desc[UR6][R20.64], R19 ;  /* 0x0000001314007986 */ /* 0x0049e2000c101906 */
[----:B------:R-:W-:Y:S05]  /*0330*/  @P1 BRA `(.L_x_25) ;  /* 0xfffffffc00a41947 */ /* 0x000fea000383ffff */
.L_x_24:
[----:B------:R-:W-:Y:S05]  /*0340*/  BSYNC.RECONVERGENT B0 ;  /* 0x0000000000007941 */ /* 0x000fea0003800200 */
.L_x_23:
[----:B------:R-:W-:Y:S05]  /*0350*/  @P0 EXIT ;  /* 0x000000000000094d */ /* 0x000fea0003800000 */
[----:B------:R-:W0:Y:S01]  /*0360*/  LDC.64 R6, c[0x0][0x3a8] ;  /* 0x0000ea00ff067b82 */ /* 0x000e220000000a00 */
[----:B------:R-:W1:Y:S01]  /*0370*/  LDCU.64 UR4, c[0x0][0x390] ;  /* 0x00007200ff0477ac */ /* 0x000e620008000a00 */
[----:B------:R-:W-:-:S06]  /*0380*/  IMAD.IADD R5, R4, 0x1, -R5 ;  /* 0x0000000104057824 */ /* 0x000fcc00078e0a05 */
[----:B------:R-:W2:Y:S08]  /*0390*/  LDC.64 R8, c[0x0][0x3a0] ;  /* 0x0000e800ff087b82 */ /* 0x000eb00000000a00 */
[----:B------:R-:W3:Y:S01]  /*03a0*/  LDC.64 R10, c[0x0][0x398] ;  /* 0x0000e600ff0a7b82 */ /* 0x000ee20000000a00 */
[----:B-1----:R-:W-:-:S04]  /*03b0*/  UIADD3 UR4, UP0, UPT, UR4, 0x8, URZ ;  /* 0x0000000804047890 */ /* 0x002fc8000ff1e0ff */
[----:B------:R-:W-:-:S12]  /*03c0*/  UIADD3.X UR5, UPT, UPT, URZ, UR5, URZ, UP0, !UPT ;  /* 0x00000005ff057290 */ /* 0x000fd800087fe4ff */
.L_x_26:
[----:B------:R-:W-:Y:S02]  /*03d0*/  MOV R12, UR4 ;  /* 0x00000004000c7c02 */ /* 0x000fe40008000f00 */
[----:B------:R-:W-:-:S03]  /*03e0*/  MOV R13, UR5 ;  /* 0x00000005000d7c02 */ /* 0x000fc60008000f00 */
[----:B------:R-:W-:-:S05]  /*03f0*/  IMAD.WIDE R12, R4, 0x4, R12 ;  /* 0x00000004040c7825 */ /* 0x000fca00078e020c */
[----:B-1--4-:R-:W4:Y:S01]  /*0400*/  LDG.E R21, desc[UR6][R12.64+-0x8] ;  /* 0xfffff8060c157981 */ /* 0x012f22000c1e1900 */
[----:B------:R-:W-:Y:S02]  /*0410*/  VOTEU.ANY UR8, UPT, PT ;  /* 0x0000000000087886 */ /* 0x000fe400038e0100 */
[----:B------:R-:W1:Y:S01]  /*0420*/  FLO.U32 R14, UR8 ;  /* 0x00000008000e7d00 */ /* 0x000e6200080e0000 */
[----:B------:R-:W1:Y:S07]  /*0430*/  S2R R17, SR_LANEID ;  /* 0x0000000000117919 */ /* 0x000e6e0000000000 */
[----:B------:R-:W0:Y:S01]  /*0440*/  POPC R15, UR8 ;  /* 0x00000008000f7d09 */ /* 0x000e220008000000 */
[----:B-1----:R-:W-:Y:S01]  /*0450*/  ISETP.EQ.U32.AND P0, PT, R14, R17, PT ;  /* 0x000000110e00720c */ /* 0x002fe20003f02070 */
[----:B----4-:R-:W-:-:S05]  /*0460*/  IMAD.WIDE R20, R21, 0x4, R2 ;  /* 0x0000000415147825 */ /* 0x010fca00078e0202 */
[----:B------:R-:W4:Y:S07]  /*0470*/  LDG.E R17, desc[UR6][R20.64] ;  /* 0x0000000614117981 */ /* 0x000f2e000c1e1900 */
[----:B0-----:R-:W2:Y:S01]  /*0480*/  @P0 ATOMG.E.ADD.STRONG.GPU PT, R27, desc[UR6][R6.64], R15 ;  /* 0x8000000f061b09a8 */ /* 0x001ea200081ef106 */
[----:B------:R-:W0:Y:S02]  /*0490*/  S2R R16, SR_LTMASK ;  /* 0x0000000000107919 */ /* 0x000e240000003900 */
[----:B0-----:R-:W-:-:S06]  /*04a0*/  LOP3.LUT R16, R16, UR8, RZ, 0xc0, !PT ;  /* 0x0000000810107c12 */ /* 0x001fcc000f8ec0ff */
[----:B------:R-:W0:Y:S01]  /*04b0*/  POPC R16, R16 ;  /* 0x0000001000107309 */ /* 0x000e220000000000 */
[----:B--2---:R-:W0:Y:S02]  /*04c0*/  SHFL.IDX PT, R23, R27, R14, 0x1f ;  /* 0x00001f0e1b177589 */ /* 0x004e2400000e0000 */
[----:B0-----:R-:W-:-:S05]  /*04d0*/  IADD3 R23, PT, PT, R23, R16, RZ ;  /* 0x0000001017177210 */ /* 0x001fca0007ffe0ff */
[----:B---3--:R-:W-:-:S04]  /*04e0*/  IMAD.WIDE R18, R23, 0x4, R10 ;  /* 0x0000000417127825 */ /* 0x008fc800078e020a */
[----:B------:R-:W-:Y:S01]  /*04f0*/  IMAD.WIDE R22, R23, 0x4, R8 ;  /* 0x0000000417167825 */ /* 0x000fe200078e0208 */
[----:B-----5:R-:W-:Y:S04]  /*0500*/  STG.E desc[UR6][R18.64], R0 ;  /* 0x0000000012007986 */ /* 0x020fe8000c101906 */
[----:B----4-:R-:W-:Y:S04]  /*0510*/  STG.E desc[UR6][R22.64], R17 ;  /* 0x0000001116007986 */ /* 0x010fe8000c101906 */
[----:B------:R-:W2:Y:S02]  /*0520*/  LDG.E R25, desc[UR6][R12.64+-0x4] ;  /* 0xfffffc060c197981 */ /* 0x000ea4000c1e1900 */
[----:B--2---:R-:W-:-:S05]  /*0530*/  IMAD.WIDE R24, R25, 0x4, R2 ;  /* 0x0000000419187825 */ /* 0x004fca00078e0202 */
[----:B------:R-:W2:Y:S04]  /*0540*/  LDG.E R29, desc[UR6][R24.64] ;  /* 0x00000006181d7981 */ /* 0x000ea8000c1e1900 */
[----:B------:R-:W3:Y:S04]  /*0550*/  @P0 ATOMG.E.ADD.STRONG.GPU PT, R25, desc[UR6][R6.64], R15 ;  /* 0x8000000f061909a8 */ /* 0x000ee800081ef106 */
[----:B---3--:R-:W0:Y:S02]  /*0560*/  SHFL.IDX PT, R27, R25, R14, 0x1f ;  /* 0x00001f0e191b7589 */ /* 0x008e2400000e0000 */
[----:B0-----:R-:W-:-:S04]  /*0570*/  IMAD.IADD R27, R16, 0x1, R27 ;  /* 0x00000001101b7824 */ /* 0x001fc800078e021b */
[----:B------:R-:W-:-:S04]  /*0580*/  IMAD.WIDE R20, R27, 0x4, R10 ;  /* 0x000000041b147825 */ /* 0x000fc800078e020a */
[----:B------:R-:W-:Y:S01]  /*0590*/  IMAD.WIDE R26, R27, 0x4, R8 ;  /* 0x000000041b1a7825 */ /* 0x000fe200078e0208 */
[----:B------:R-:W-:Y:S04]  /*05a0*/  STG.E desc[UR6][R20.64], R0 ;  /* 0x0000000014007986 */ /* 0x000fe8000c101906 */
[----:B--2---:R-:W-:Y:S04]  /*05b0*/  STG.E desc[UR6][R26.64], R29 ;  /* 0x0000001d1a007986 */ /* 0x004fe8000c101906 */
[----:B------:R-:W2:Y:S02]  /*05c0*/  LDG.E R23, desc[UR6][R12.64] ;  /* 0x000000060c177981 */ /* 0x000ea4000c1e1900 */
[----:B--2---:R-:W-:-:S05]  /*05d0*/  IMAD.WIDE R22, R23, 0x4, R2 ;  /* 0x0000000417167825 */ /* 0x004fca00078e0202 */
[----:B------:R-:W2:Y:S04]  /*05e0*/  LDG.E R28, desc[UR6][R22.64] ;  /* 0x00000006161c7981 */ /* 0x000ea8000c1e1900 */
[----:B------:R-:W3:Y:S04]  /*05f0*/  @P0 ATOMG.E.ADD.STRONG.GPU PT, R17, desc[UR6][R6.64], R15 ;  /* 0x8000000f061109a8 */ /* 0x000ee800081ef106 */
[----:B---3--:R-:W0:Y:S02]  /*0600*/  SHFL.IDX PT, R17, R17, R14, 0x1f ;  /* 0x00001f0e11117589 */ /* 0x008e2400000e0000 */
[----:B0-----:R-:W-:-:S05]  /*0610*/  IADD3 R25, PT, PT, R16, R17, RZ ;  /* 0x0000001110197210 */ /* 0x001fca0007ffe0ff */
[----:B------:R-:W-:-:S04]  /*0620*/  IMAD.WIDE R18, R25, 0x4, R10 ;  /* 0x0000000419127825 */ /* 0x000fc800078e020a */
[----:B------:R-:W-:Y:S01]  /*0630*/  IMAD.WIDE R24, R25, 0x4, R8 ;  /* 0x0000000419187825 */ /* 0x000fe200078e0208 */
[----:B------:R-:W-:Y:S04]  /*0640*/  STG.E desc[UR6][R18.64], R0 ;  /* 0x0000000012007986 */ /* 0x000fe8000c101906 */
[----:B--2---:R-:W-:Y:S04]  /*0650*/  STG.E desc[UR6][R24.64], R28 ;  /* 0x0000001c18007986 */ /* 0x004fe8000c101906 */
[----:B------:R-:W2:Y:S02]  /*0660*/  LDG.E R21, desc[UR6][R12.64+0x4] ;  /* 0x000004060c157981 */ /* 0x000ea4000c1e1900 */
[----:B--2---:R-:W-:-:S06]  /*0670*/  IMAD.WIDE R20, R21, 0x4, R2 ;  /* 0x0000000415147825 */ /* 0x004fcc00078e0202 */
[----:B------:R-:W2:Y:S04]  /*0680*/  LDG.E R21, desc[UR6][R20.64] ;  /* 0x0000000614157981 */ /* 0x000ea8000c1e1900 */
[----:B------:R-:W3:Y:S01]  /*0690*/  @P0 ATOMG.E.ADD.STRONG.GPU PT, R27, desc[UR6][R6.64], R15 ;  /* 0x8000000f061b09a8 */ /* 0x000ee200081ef106 */
[----:B------:R-:W-:Y:S02]  /*06a0*/  IADD3 R5, PT, PT, R5, 0x4, RZ ;  /* 0x0000000405057810 */ /* 0x000fe40007ffe0ff */
[----:B------:R-:W-:Y:S02]  /*06b0*/  IADD3 R4, PT, PT, R4, 0x4, RZ ;  /* 0x0000000404047810 */ /* 0x000fe40007ffe0ff */
[----:B------:R-:W-:Y:S01]  /*06c0*/  ISETP.NE.AND P0, PT, R5, RZ, PT ;  /* 0x000000ff0500720c */ /* 0x000fe20003f05270 */
[----:B---3--:R-:W0:Y:S02]  /*06d0*/  SHFL.IDX PT, R23, R27, R14, 0x1f ;  /* 0x00001f0e1b177589 */ /* 0x008e2400000e0000 */
[----:B0-----:R-:W-:-:S05]  /*06e0*/  IADD3 R23, PT, PT, R16, R23, RZ ;  /* 0x0000001710177210 */ /* 0x001fca0007ffe0ff */
[----:B------:R-:W-:-:S04]  /*06f0*/  IMAD.WIDE R16, R23, 0x4, R10 ;  /* 0x0000000417107825 */ /* 0x000fc800078e020a */
[----:B------:R-:W-:Y:S01]  /*0700*/  IMAD.WIDE R22, R23, 0x4, R8 ;  /* 0x0000000417167825 */ /* 0x000fe200078e0208 */
[----:B------:R1:W-:Y:S04]  /*0710*/  STG.E desc[UR6][R16.64], R0 ;  /* 0x0000000010007986 */ /* 0x0003e8000c101906 */
[----:B--2---:R1:W-:Y:S01]  /*0720*/  STG.E desc[UR6][R22.64], R21 ;  /* 0x0000001516007986 */ /* 0x0043e2000c101906 */
[----:B------:R-:W-:Y:S05]  /*0730*/  @P0 BRA `(.L_x_26) ;  /* 0xfffffffc00240947 */ /* 0x000fea000383ffff */
[----:B------:R-:W-:Y:S05]  /*0740*/  EXIT ;  /* 0x000000000000794d */ /* 0x000fea0003800000 */
.L_x_27:
        /* <DEDUP_REMOVED lines=11> */
.L_x_32:


//--------------------- .text._Z16pipeline1_kernelPiS_S_i --------------------------
	.section	.text._Z16pipeline1_kernelPiS_S_i,"ax",@progbits
	.align	128
        .global         _Z16pipeline1_kernelPiS_S_i
        .type           _Z16pipeline1_kernelPiS_S_i,@function
        .size           _Z16pipeline1_kernelPiS_S_i,(.L_x_33 - _Z16pipeline1_kernelPiS_S_i)
        .other          _Z16pipeline1_kernelPiS_S_i,@"STO_CUDA_ENTRY STV_DEFAULT"
_Z16pipeline1_kernelPiS_S_i:
.text._Z16pipeline1_kernelPiS_S_i:
        /* <DEDUP_REMOVED lines=8> */
[----:B------:R-:W0:Y:S01]  /*0080*/  S2R R9, SR_LANEID ;  /* 0x0000000000097919 */ /* 0x000e220000000000 */
[----:B------:R-:W1:Y:S01]  /*0090*/  LDC.64 R2, c[0x0][0x380] ;  /* 0x0000e000ff027b82 */ /* 0x000e620000000a00 */
[----:B------:R-:W-:Y:S01]  /*00a0*/  VOTEU.ANY UR6, UPT, PT ;  /* 0x0000000000067886 */ /* 0x000fe200038e0100 */
[----:B------:R-:W2:Y:S01]  /*00b0*/  LDCU.64 UR4, c[0x0][0x358] ;  /* 0x00006b00ff0477ac */ /* 0x000ea20008000a00 */
[----:B------:R-:W0:Y:S05]  /*00c0*/  FLO.U32 R0, UR6 ;  /* 0x0000000600007d00 */ /* 0x000e2a00080e0000 */
[----:B------:R-:W3:Y:S03]  /*00d0*/  LDC.64 R4, c[0x0][0x390] ;  /* 0x0000e400ff047b82 */ /* 0x000ee60000000a00 */
[----:B------:R-:W3:Y:S01]  /*00e0*/  POPC R11, UR6 ;  /* 0x00000006000b7d09 */ /* 0x000ee20008000000 */
[----:B-1----:R-:W-:Y:S01]  /*00f0*/  IMAD.WIDE R2, R7, 0x4, R2 ;  /* 0x0000000407027825 */ /* 0x002fe200078e0202 */
[----:B------:R-:W1:Y:S03]  /*0100*/  S2R R8, SR_LTMASK ;  /* 0x0000000000087919 */ /* 0x000e660000003900 */
[----:B------:R-:W4:Y:S02]  /*0110*/  LDC.64 R6, c[0x0][0x388] ;  /* 0x0000e200ff067b82 */ /* 0x000f240000000a00 */
[----:B--2---:R-:W2:Y:S01]  /*0120*/  LDG.E R3, desc[UR4][R2.64] ;  /* 0x0000000402037981 */ /* 0x004ea2000c1e1900 */
[----:B0-----:R-:W-:-:S13]  /*0130*/  ISETP.EQ.U32.AND P0, PT, R0, R9, PT ;  /* 0x000000090000720c */ /* 0x001fda0003f02070 */
[----:B---3--:R-:W3:Y:S01]  /*0140*/  @P0 ATOMG.E.ADD.STRONG.GPU PT, R5, desc[UR4][R4.64], R11 ;  /* 0x8000000b040509a8 */ /* 0x008ee200081ef104 */
[----:B-1----:R-:W-:-:S06]  /*0150*/  LOP3.LUT R8, R8, UR6, RZ, 0xc0, !PT ;  /* 0x0000000608087c12 */ /* 0x002fcc000f8ec0ff */
[----:B------:R-:W0:Y:S01]  /*0160*/  POPC R8, R8 ;  /* 0x0000000800087309 */ /* 0x000e220000000000 */
[----:B---3--:R-:W0:Y:S02]  /*0170*/  SHFL.IDX PT, R9, R5, R0, 0x1f ;  /* 0x00001f0005097589 */ /* 0x008e2400000e0000 */
[----:B0-----:R-:W-:-:S05]  /*0180*/  IADD3 R9, PT, PT, R9, R8, RZ ;  /* 0x0000000809097210 */ /* 0x001fca0007ffe0ff */
[----:B----4-:R-:W-:-:S05]  /*0190*/  IMAD.WIDE R6, R9, 0x4, R6 ;  /* 0x0000000409067825 */ /* 0x010fca00078e0206 */
[----:B--2---:R-:W-:Y:S01]  /*01a0*/  STG.E desc[UR4][R6.64], R3 ;  /* 0x0000000306007986 */ /* 0x004fe2000c101904 */
[----:B------:R-:W-:Y:S05]  /*01b0*/  EXIT ;  /* 0x000000000000794d */ /* 0x000fea0003800000 */
.L_x_28:
        /* <DEDUP_REMOVED lines=12> */
.L_x_33:


//--------------------- .nv.shared.reserved.0     --------------------------
	.section	.nv.shared.reserved.0,"aw",@nobits
	.weak		__nv_reservedSMEM_offset_0_alias
	.size		__nv_reservedSMEM_offset_0_alias, 0, 64
	.other		__nv_reservedSMEM_offset_0_alias,@"STO_CUDA_RESERVED_SHARED STV_DEFAULT"
__nv_reservedSMEM_offset_0_alias:
	.zero		0
	.zero		64


//--------------------- .nv.constant0._Z16pipeline5_kernelPiS_S_S_S_S_S_P8AggEntryii --------------------------
	.section	.nv.constant0._Z16pipeline5_kernelPiS_S_S_S_S_S_P8AggEntryii,"a",@progbits
	.sectionflags	@""
	.align	4
.nv.constant0._Z16pipeline5_kernelPiS_S_S_S_S_S_P8AggEntryii:
	.zero		968


//--------------------- .nv.constant0._Z16pipeline4_kernelPiS_S_S_S_S_S_S_S_S_P19FriendCommentResultS_ii --------------------------
	.section	.nv.constant0._Z16pipeline4_kernelPiS_S_S_S_S_S_S_S_S_P19FriendCommentResultS_ii,"a",@progbits
	.sectionflags	@""
	.align	4
.nv.constant0._Z16pipeline4_kernelPiS_S_S_S_S_S_S_S_S_P19FriendCommentResultS_ii:
	.zero		1000


//--------------------- .nv.constant0._Z16pipeline3_kernelPiS_S_S_S_S_S_S_S_S_S_P21PersonLocatedInResultS_ --------------------------
	.section	.nv.constant0._Z16pipeline3_kernelPiS_S_S_S_S_S_S_S_S_S_P21PersonLocatedInResultS_,"a",@progbits
	.sectionflags	@""
	.align	4
.nv.constant0._Z16pipeline3_kernelPiS_S_S_S_S_S_S_S_S_S_P21PersonLocatedInResultS_:
	.zero		1000


//--------------------- .nv.constant0._Z16pipeline2_kernelPiS_S_S_S_S_i --------------------------
	.section	.nv.constant0._Z16pipeline2_kernelPiS_S_S_S_S_i,"a",@progbits
	.sectionflags	@""
	.align	4
.nv.constant0._Z16pipeline2_kernelPiS_S_S_S_S_i:
	.zero		948


//--------------------- .nv.constant0._Z16pipeline1_kernelPiS_S_i --------------------------
	.section	.nv.constant0._Z16pipeline1_kernelPiS_S_i,"a",@progbits
	.sectionflags	@""
	.align	4
.nv.constant0._Z16pipeline1_kernelPiS_S_i:
	.zero		924


//--------------------- SYMBOLS --------------------------

	.type		.nv.reservedSmem.offset0,@object
	.size		.nv.reservedSmem.offset0,0x4
